	.headerflags	@"EF_CUDA_TEXMODE_UNIFIED EF_CUDA_64BIT_ADDRESS EF_CUDA_ACCELERATORS EF_CUDA_SM90 EF_CUDA_VIRTUAL_SM(EF_CUDA_SM90)"
	.elftype	@"ET_EXEC"


//--------------------- .nv.info                  --------------------------
	.section	.nv.info,"",@"SHT_CUDA_INFO"
	.align	4


	//----- nvinfo : EIATTR_REGCOUNT
	.align		4
        /*0000*/ 	.byte	0x04, 0x2f
        /*0002*/ 	.short	(.L_1 - .L_0)
	.align		4
.L_0:
        /*0004*/ 	.word	index@(attn_compute_threshold_two_blocks)
        /*0008*/ 	.word	0x00000088


	//----- nvinfo : EIATTR_FRAME_SIZE
	.align		4
.L_1:
        /*000c*/ 	.byte	0x04, 0x11
        /*000e*/ 	.short	(.L_3 - .L_2)
	.align		4
.L_2:
        /*0010*/ 	.word	index@(attn_compute_threshold_two_blocks)
        /*0014*/ 	.word	0x00000000


	//----- nvinfo : EIATTR_MIN_STACK_SIZE
	.align		4
.L_3:
        /*0018*/ 	.byte	0x04, 0x12
        /*001a*/ 	.short	(.L_5 - .L_4)
	.align		4
.L_4:
        /*001c*/ 	.word	index@(attn_compute_threshold_two_blocks)
        /*0020*/ 	.word	0x00000000
.L_5:


//--------------------- .nv.info.attn_compute_threshold_two_blocks --------------------------
	.section	.nv.info.attn_compute_threshold_two_blocks,"",@"SHT_CUDA_INFO"
	.sectionflags	@""
	.align	4


	//----- nvinfo : EIATTR_CUDA_API_VERSION
	.align		4
        /*0000*/ 	.byte	0x04, 0x37
        /*0002*/ 	.short	(.L_7 - .L_6)
.L_6:
        /*0004*/ 	.word	0x00000080


	//----- nvinfo : EIATTR_KPARAM_INFO
	.align		4
.L_7:
        /*0008*/ 	.byte	0x04, 0x17
        /*000a*/ 	.short	(.L_9 - .L_8)
.L_8:
        /*000c*/ 	.word	0x00000000
        /*0010*/ 	.short	0x0007
        /*0012*/ 	.short	0x0028
        /*0014*/ 	.byte	0x00, 0xf4, 0x21, 0x00


	//----- nvinfo : EIATTR_KPARAM_INFO
	.align		4
.L_9:
        /*0018*/ 	.byte	0x04, 0x17
        /*001a*/ 	.short	(.L_11 - .L_10)
.L_10:
        /*001c*/ 	.word	0x00000000
        /*0020*/ 	.short	0x0006
        /*0022*/ 	.short	0x0024
        /*0024*/ 	.byte	0x00, 0xf0, 0x11, 0x00


	//----- nvinfo : EIATTR_KPARAM_INFO
	.align		4
.L_11:
        /*0028*/ 	.byte	0x04, 0x17
        /*002a*/ 	.short	(.L_13 - .L_12)
.L_12:
        /*002c*/ 	.word	0x00000000
        /*0030*/ 	.short	0x0005
        /*0032*/ 	.short	0x0020
        /*0034*/ 	.byte	0x00, 0xf0, 0x11, 0x00


	//----- nvinfo : EIATTR_KPARAM_INFO
	.align		4
.L_13:
        /*0038*/ 	.byte	0x04, 0x17
        /*003a*/ 	.short	(.L_15 - .L_14)
.L_14:
        /*003c*/ 	.word	0x00000000
        /*0040*/ 	.short	0x0004
        /*0042*/ 	.short	0x001c
        /*0044*/ 	.byte	0x00, 0xf0, 0x11, 0x00


	//----- nvinfo : EIATTR_KPARAM_INFO
	.align		4
.L_15:
        /*0048*/ 	.byte	0x04, 0x17
        /*004a*/ 	.short	(.L_17 - .L_16)
.L_16:
        /*004c*/ 	.word	0x00000000
        /*0050*/ 	.short	0x0003
        /*0052*/ 	.short	0x0018
        /*0054*/ 	.byte	0x00, 0xf0, 0x11, 0x00


	//----- nvinfo : EIATTR_KPARAM_INFO
	.align		4
.L_17:
        /*0058*/ 	.byte	0x04, 0x17
        /*005a*/ 	.short	(.L_19 - .L_18)
.L_18:
        /*005c*/ 	.word	0x00000000
        /*0060*/ 	.short	0x0002
        /*0062*/ 	.short	0x0010
        /*0064*/ 	.byte	0x00, 0xf4, 0x21, 0x00


	//----- nvinfo : EIATTR_KPARAM_INFO
	.align		4
.L_19:
        /*0068*/ 	.byte	0x04, 0x17
        /*006a*/ 	.short	(.L_21 - .L_20)
.L_20:
        /*006c*/ 	.word	0x00000000
        /*0070*/ 	.short	0x0001
        /*0072*/ 	.short	0x0008
        /*0074*/ 	.byte	0x00, 0xf4, 0x21, 0x00


	//----- nvinfo : EIATTR_KPARAM_INFO
	.align		4
.L_21:
        /*0078*/ 	.byte	0x04, 0x17
        /*007a*/ 	.short	(.L_23 - .L_22)
.L_22:
        /*007c*/ 	.word	0x00000000
        /*0080*/ 	.short	0x0000
        /*0082*/ 	.short	0x0000
        /*0084*/ 	.byte	0x00, 0xf4, 0x21, 0x00


	//----- nvinfo : EIATTR_SPARSE_MMA_MASK
	.align		4
.L_23:
        /*0088*/ 	.byte	0x03, 0x50
        /*008a*/ 	.short	0x0000


	//----- nvinfo : EIATTR_MAXREG_COUNT
	.align		4
        /*008c*/ 	.byte	0x03, 0x1b
        /*008e*/ 	.short	0x00ff


	//----- nvinfo : EIATTR_COOP_GROUP_MASK_REGIDS
	.align		4
        /*0090*/ 	.byte	0x04, 0x29
        /*0092*/ 	.short	(.L_25 - .L_24)


	//   ....[0]....
.L_24:
        /*0094*/ 	.word	0xffffffff


	//   ....[1]....
        /*0098*/ 	.word	0xffffffff


	//   ....[2]....
        /*009c*/ 	.word	0xffffffff


	//   ....[3]....
        /*00a0*/ 	.word	0xffffffff


	//   ....[4]....
        /*00a4*/ 	.word	0xffffffff


	//   ....[5]....
        /*00a8*/ 	.word	0xffffffff


	//   ....[6]....
        /*00ac*/ 	.word	0xffffffff


	//   ....[7]....
        /*00b0*/ 	.word	0xffffffff


	//   ....[8]....
        /*00b4*/ 	.word	0xffffffff


	//   ....[9]....
        /*00b8*/ 	.word	0xffffffff


	//   ....[10]....
        /*00bc*/ 	.word	0xffffffff


	//   ....[11]....
        /*00c0*/ 	.word	0xffffffff


	//----- nvinfo : EIATTR_COOP_GROUP_INSTR_OFFSETS
	.align		4
.L_25:
        /*00c4*/ 	.byte	0x04, 0x28
        /*00c6*/ 	.short	(.L_27 - .L_26)


	//   ....[0]....
.L_26:
        /*00c8*/ 	.word	0x00002ed0


	//   ....[1]....
        /*00cc*/ 	.word	0x00002ee0


	//   ....[2]....
        /*00d0*/ 	.word	0x00002f20


	//   ....[3]....
        /*00d4*/ 	.word	0x00002f30


	//   ....[4]....
        /*00d8*/ 	.word	0x00003030


	//   ....[5]....
        /*00dc*/ 	.word	0x00003060


	//   ....[6]....
        /*00e0*/ 	.word	0x000059d0


	//   ....[7]....
        /*00e4*/ 	.word	0x000059e0


	//   ....[8]....
        /*00e8*/ 	.word	0x00005a10


	//   ....[9]....
        /*00ec*/ 	.word	0x00005a20


	//   ....[10]....
        /*00f0*/ 	.word	0x00005a90


	//   ....[11]....
        /*00f4*/ 	.word	0x00005ab0


	//----- nvinfo : EIATTR_EXIT_INSTR_OFFSETS
	.align		4
.L_27:
        /*00f8*/ 	.byte	0x04, 0x1c
        /*00fa*/ 	.short	(.L_29 - .L_28)


	//   ....[0]....
.L_28:
        /*00fc*/ 	.word	0x00005be0


	//   ....[1]....
        /*0100*/ 	.word	0x00005c30


	//----- nvinfo : EIATTR_REQNTID
	.align		4
.L_29:
        /*0104*/ 	.byte	0x04, 0x10
        /*0106*/ 	.short	(.L_31 - .L_30)
.L_30:
        /*0108*/ 	.word	0x00000080
        /*010c*/ 	.word	0x00000001
        /*0110*/ 	.word	0x00000001


	//----- nvinfo : EIATTR_CBANK_PARAM_SIZE
	.align		4
.L_31:
        /*0114*/ 	.byte	0x03, 0x19
        /*0116*/ 	.short	0x0030


	//----- nvinfo : EIATTR_PARAM_CBANK
	.align		4
        /*0118*/ 	.byte	0x04, 0x0a
        /*011a*/ 	.short	(.L_33 - .L_32)
	.align		4
.L_32:
        /*011c*/ 	.word	index@(.nv.constant0.attn_compute_threshold_two_blocks)
        /*0120*/ 	.short	0x0210
        /*0122*/ 	.short	0x0030


	//----- nvinfo : EIATTR_SW_WAR
	.align		4
.L_33:
        /*0124*/ 	.byte	0x04, 0x36
        /*0126*/ 	.short	(.L_35 - .L_34)
.L_34:
        /*0128*/ 	.word	0x00000008
.L_35:


//--------------------- .nv.callgraph             --------------------------
	.section	.nv.callgraph,"",@"SHT_CUDA_CALLGRAPH"
	.align	4
	.sectionentsize	8
	.align		4
        /*0000*/ 	.word	0x00000000
	.align		4
        /*0004*/ 	.word	0xffffffff
	.align		4
        /*0008*/ 	.word	0x00000000
	.align		4
        /*000c*/ 	.word	0xfffffffe
	.align		4
        /*0010*/ 	.word	0x00000000
	.align		4
        /*0014*/ 	.word	0xfffffffd
	.align		4
        /*0018*/ 	.word	0x00000000
	.align		4
        /*001c*/ 	.word	0xfffffffc


//--------------------- .text.attn_compute_threshold_two_blocks --------------------------
	.section	.text.attn_compute_threshold_two_blocks,"ax",@progbits
	.sectionflags	@"SHF_BARRIERS=1"
	.align	128
        .global         attn_compute_threshold_two_blocks
        .type           attn_compute_threshold_two_blocks,@function
        .size           attn_compute_threshold_two_blocks,(.L_x_1 - attn_compute_threshold_two_blocks)
        .other          attn_compute_threshold_two_blocks,@"STO_CUDA_ENTRY STV_DEFAULT"
attn_compute_threshold_two_blocks:
.text.attn_compute_threshold_two_blocks:
[----:B------:R-:W0:Y:S01]  /*0000*/  LDC R1, c[0x0][0x28] ;  /* 0x00000a00ff017b82 */ /* 0x000e220000000800 */
[----:B------:R-:W1:Y:S07]  /*0010*/  S2R R109, SR_TID.X ;  /* 0x00000000006d7919 */ /* 0x000e6e0000002100 */
[----:B------:R-:W2:Y:S01]  /*0020*/  LDC.64 R2, c[0x0][0x210] ;  /* 0x00008400ff027b82 */ /* 0x000ea20000000a00 */
[----:B------:R-:W-:Y:S02]  /*0030*/  CS2R R8, SRZ ;  /* 0x0000000000087805 */ /* 0x000fe4000001ff00 */
[----:B------:R-:W-:Y:S01]  /*0040*/  CS2R R10, SRZ ;  /* 0x00000000000a7805 */ /* 0x000fe2000001ff00 */
[----:B------:R-:W3:Y:S01]  /*0050*/  S2R R110, SR_CTAID.X ;  /* 0x00000000006e7919 */ /* 0x000ee20000002500 */
[----:B------:R-:W-:-:S03]  /*0060*/  ULDC.64 UR6, c[0x0][0x208] ;  /* 0x0000820000067ab9 */ /* 0x000fc60000000a00 */
[----:B------:R-:W4:Y:S01]  /*0070*/  S2UR UR5, SR_CgaCtaId ;  /* 0x00000000000579c3 */ /* 0x000f220000008800 */
[----:B------:R-:W-:Y:S01]  /*0080*/  UMOV UR4, 0x400 ;  /* 0x0000040000047882 */ /* 0x000fe20000000000 */
[----:B------:R-:W-:Y:S01]  /*0090*/  ULDC.64 UR8, c[0x0][0x218] ;  /* 0x0000860000087ab9 */ /* 0x000fe20000000a00 */
[----:B------:R-:W-:Y:S02]  /*00a0*/  CS2R R28, SRZ ;  /* 0x00000000001c7805 */ /* 0x000fe4000001ff00 */
[----:B------:R-:W-:Y:S02]  /*00b0*/  CS2R R30, SRZ ;  /* 0x00000000001e7805 */ /* 0x000fe4000001ff00 */
[----:B------:R-:W-:Y:S02]  /*00c0*/  CS2R R88, SRZ ;  /* 0x0000000000587805 */ /* 0x000fe4000001ff00 */
[----:B------:R-:W-:Y:S02]  /*00d0*/  CS2R R90, SRZ ;  /* 0x00000000005a7805 */ /* 0x000fe4000001ff00 */
[----:B------:R-:W-:-:S02]  /*00e0*/  CS2R R32, SRZ ;  /* 0x0000000000207805 */ /* 0x000fc4000001ff00 */
[----:B------:R-:W-:Y:S02]  /*00f0*/  CS2R R34, SRZ ;  /* 0x0000000000227805 */ /* 0x000fe4000001ff00 */
        /* <DEDUP_REMOVED lines=14> */
[----:B-1----:R-:W-:Y:S02]  /*01e0*/  SHF.R.U32.HI R5, RZ, 0x4, R109 ;  /* 0x00000004ff057819 */ /* 0x002fe4000001166d */
[----:B------:R-:W-:Y:S02]  /*01f0*/  CS2R R44, SRZ ;  /* 0x00000000002c7805 */ /* 0x000fe4000001ff00 */
[----:B------:R-:W-:-:S02]  /*0200*/  CS2R R46, SRZ ;  /* 0x00000000002e7805 */ /* 0x000fc4000001ff00 */
[----:B------:R-:W-:Y:S02]  /*0210*/  CS2R R60, SRZ ;  /* 0x00000000003c7805 */ /* 0x000fe4000001ff00 */
[----:B------:R-:W-:Y:S02]  /*0220*/  SGXT.U32 R5, R5, 0x3 ;  /* 0x000000030505781a */ /* 0x000fe40000000000 */
[----:B------:R-:W-:Y:S02]  /*0230*/  CS2R R62, SRZ ;  /* 0x00000000003e7805 */ /* 0x000fe4000001ff00 */
[----:B------:R-:W-:Y:S02]  /*0240*/  CS2R R64, SRZ ;  /* 0x0000000000407805 */ /* 0x000fe4000001ff00 */
[----:B------:R-:W-:Y:S02]  /*0250*/  CS2R R66, SRZ ;  /* 0x0000000000427805 */ /* 0x000fe4000001ff00 */
[----:B------:R-:W-:Y:S01]  /*0260*/  ISETP.GE.U32.AND P0, PT, R5, 0x3, PT ;  /* 0x000000030500780c */ /* 0x000fe20003f06070 */
[----:B---3--:R-:W-:Y:S01]  /*0270*/  IMAD R4, R110, 0x3, R5 ;  /* 0x000000036e047824 */ /* 0x008fe200078e0205 */
[----:B------:R-:W-:-:S02]  /*0280*/  CS2R R56, SRZ ;  /* 0x0000000000387805 */ /* 0x000fc4000001ff00 */
[----:B------:R-:W-:Y:S02]  /*0290*/  CS2R R58, SRZ ;  /* 0x00000000003a7805 */ /* 0x000fe4000001ff00 */
[----:B------:R-:W-:Y:S01]  /*02a0*/  CS2R R52, SRZ ;  /* 0x0000000000347805 */ /* 0x000fe2000001ff00 */
[----:B------:R-:W-:Y:S01]  /*02b0*/  IMAD.SHL.U32 R7, R4, 0x80, RZ ;  /* 0x0000008004077824 */ /* 0x000fe200078e00ff */
[----:B------:R-:W-:Y:S01]  /*02c0*/  CS2R R54, SRZ ;  /* 0x0000000000367805 */ /* 0x000fe2000001ff00 */
[----:B------:R-:W-:Y:S01]  /*02d0*/  IMAD.SHL.U32 R4, R109, 0x8, RZ ;  /* 0x000000086d047824 */ /* 0x000fe200078e00ff */
[----:B------:R-:W-:Y:S01]  /*02e0*/  CS2R R40, SRZ ;  /* 0x0000000000287805 */ /* 0x000fe2000001ff00 */
[----:B--2---:R-:W-:Y:S01]  /*02f0*/  IMAD.WIDE R2, R7, 0x2, R2 ;  /* 0x0000000207027825 */ /* 0x004fe200078e0202 */
[----:B------:R-:W-:Y:S01]  /*0300*/  CS2R R42, SRZ ;  /* 0x00000000002a7805 */ /* 0x000fe2000001ff00 */
[----:B------:R-:W1:Y:S01]  /*0310*/  S2R R130, SR_TID.X ;  /* 0x0000000000827919 */ /* 0x000e620000002100 */
[----:B------:R-:W-:Y:S01]  /*0320*/  LOP3.LUT R4, R4, 0x78, RZ, 0xc0, !PT ;  /* 0x0000007804047812 */ /* 0x000fe200078ec0ff */
[----:B------:R-:W2:Y:S04]  /*0330*/  LDC R132, c[0x0][0x230] ;  /* 0x00008c00ff847b82 */ /* 0x000ea80000000800 */
[----:B------:R-:W-:-:S05]  /*0340*/  IMAD.WIDE.U32 R2, R4, 0x2, R2 ;  /* 0x0000000204027825 */ /* 0x000fca00078e0002 */
[----:B------:R3:W5:Y:S01]  /*0350*/  @!P0 LDG.E.128 R8, desc[UR6][R2.64] ;  /* 0x0000000602088981 */ /* 0x000762000c1e1d00 */
[----:B----4-:R-:W-:Y:S01]  /*0360*/  ULEA UR4, UR5, UR4, 0x18 ;  /* 0x0000000405047291 */ /* 0x010fe2000f8ec03f */
[--C-:B------:R-:W-:Y:S01]  /*0370*/  LOP3.LUT R4, R4, 0x30, R109.reuse, 0x78, !PT ;  /* 0x0000003004047812 */ /* 0x100fe200078e786d */
[----:B------:R-:W-:Y:S01]  /*0380*/  IMAD.SHL.U32 R12, R109, 0x10, RZ ;  /* 0x000000106d0c7824 */ /* 0x000fe200078e00ff */
[----:B------:R-:W-:Y:S01]  /*0390*/  ULDC UR5, c[0x0][0x22c] ;  /* 0x00008b0000057ab9 */ /* 0x000fe20000000800 */
[----:B------:R-:W-:Y:S01]  /*03a0*/  SHF.R.U32.HI R13, RZ, 0x3, R109 ;  /* 0x00000003ff0d7819 */ /* 0x000fe2000001166d */
[----:B------:R-:W-:Y:S01]  /*03b0*/  IMAD R7, R110, UR5, RZ ;  /* 0x000000056e077c24 */ /* 0x000fe2000f8e02ff */
[----:B------:R-:W-:Y:S02]  /*03c0*/  LEA R4, R4, UR4, 0x1 ;  /* 0x0000000404047c11 */ /* 0x000fe4000f8e08ff */
[----:B---3--:R-:W-:Y:S01]  /*03d0*/  LOP3.LUT R2, R12, 0x70, RZ, 0xc0, !PT ;  /* 0x000000700c027812 */ /* 0x008fe200078ec0ff */
[----:B------:R-:W-:Y:S01]  /*03e0*/  IMAD.SHL.U32 R7, R7, 0x80, RZ ;  /* 0x0000008007077824 */ /* 0x000fe200078e00ff */
[----:B------:R-:W-:Y:S01]  /*03f0*/  SGXT.U32 R12, R13, 0x4 ;  /* 0x000000040d0c781a */ /* 0x000fe20000000000 */
[----:B------:R-:W-:-:S03]  /*0400*/  IMAD R6, R5, 0x100, R4 ;  /* 0x0000010005067824 */ /* 0x000fc600078e0204 */
[--C-:B------:R-:W-:Y:S01]  /*0410*/  SHF.R.S32.HI R107, RZ, 0x1f, R7.reuse ;  /* 0x0000001fff6b7819 */ /* 0x100fe20000011407 */
[----:B------:R-:W-:Y:S01]  /*0420*/  IMAD.SHL.U32 R3, R12, 0x80, RZ ;  /* 0x000000800c037824 */ /* 0x000fe200078e00ff */
[----:B------:R-:W-:Y:S01]  /*0430*/  STS.128 [R6+0x800], RZ ;  /* 0x000800ff06007388 */ /* 0x000fe20000000c00 */
[----:B------:R-:W-:Y:S01]  /*0440*/  IADD3 R108, P1, P2, R2, UR8, R7 ;  /* 0x00000008026c7c10 */ /* 0x000fe2000fa3e007 */
[C---:B------:R-:W-:Y:S01]  /*0450*/  IMAD.SHL.U32 R111, R109.reuse, 0x2, RZ ;  /* 0x000000026d6f7824 */ /* 0x040fe200078e00ff */
[----:B------:R-:W-:Y:S01]  /*0460*/  ISETP.GE.AND P0, PT, R12, UR5, PT ;  /* 0x000000050c007c0c */ /* 0x000fe2000bf06270 */
[----:B------:R-:W-:Y:S01]  /*0470*/  IMAD.SHL.U32 R19, R109, 0x20, RZ ;  /* 0x000000206d137824 */ /* 0x000fe200078e00ff */
[----:B------:R-:W-:Y:S01]  /*0480*/  IADD3.X R107, RZ, UR9, R107, P1, P2 ;  /* 0x00000009ff6b7c10 */ /* 0x000fe20008fe446b */
[----:B------:R-:W-:Y:S01]  /*0490*/  ULDC UR8, c[0x0][0x228] ;  /* 0x00008a0000087ab9 */ /* 0x000fe20000000800 */
[----:B------:R-:W-:-:S05]  /*04a0*/  IADD3 R4, P1, R3, R108, RZ ;  /* 0x0000006c03047210 */ /* 0x000fca0007f3e0ff */
[----:B------:R-:W-:Y:S01]  /*04b0*/  IMAD.X R5, RZ, RZ, R107, P1 ;  /* 0x000000ffff057224 */ /* 0x000fe200008e066b */
[C---:B------:R-:W-:Y:S01]  /*04c0*/  LOP3.LUT R7, R12.reuse, 0x10, RZ, 0xfc, !PT ;  /* 0x000000100c077812 */ /* 0x040fe200078efcff */
[----:B-----5:R3:W-:Y:S01]  /*04d0*/  STS.128 [R6], R8 ;  /* 0x0000000806007388 */ /* 0x0207e20000000c00 */
[----:B------:R-:W-:Y:S01]  /*04e0*/  BAR.SYNC.DEFER_BLOCKING 0x0 ;  /* 0x0000000000007b1d */ /* 0x000fe20000010000 */
[C---:B---3--:R-:W-:Y:S02]  /*04f0*/  LOP3.LUT R11, R12.reuse, 0x30, RZ, 0xfc, !PT ;  /* 0x000000300c0b7812 */ /* 0x048fe400078efcff */
[----:B------:R-:W-:Y:S02]  /*0500*/  LOP3.LUT R9, R12, 0x20, RZ, 0xfc, !PT ;  /* 0x000000200c097812 */ /* 0x000fe400078efcff */
[----:B------:R-:W-:Y:S02]  /*0510*/  ISETP.GE.AND P2, PT, R11, UR5, PT ;  /* 0x000000050b007c0c */ /* 0x000fe4000bf46270 */
[----:B------:R-:W-:-:S02]  /*0520*/  ISETP.GE.AND P1, PT, R9, UR5, PT ;  /* 0x0000000509007c0c */ /* 0x000fc4000bf26270 */
[-C--:B------:R-:W-:Y:S02]  /*0530*/  LEA R8, P5, R11, R108.reuse, 0x7 ;  /* 0x0000006c0b087211 */ /* 0x080fe400078a38ff */
[----:B------:R-:W-:Y:S01]  /*0540*/  LEA R6, P4, R9, R108, 0x7 ;  /* 0x0000006c09067211 */ /* 0x000fe200078838ff */
[----:B------:R3:W4:Y:S01]  /*0550*/  @!P0 LDG.E.128 R28, desc[UR6][R4.64] ;  /* 0x00000006041c8981 */ /* 0x000722000c1e1d00 */
[----:B------:R-:W-:Y:S01]  /*0560*/  ISETP.GE.AND P0, PT, R7, UR5, PT ;  /* 0x0000000507007c0c */ /* 0x000fe2000bf06270 */
[----:B------:R-:W-:-:S05]  /*0570*/  IMAD.X R9, RZ, RZ, R107, P5 ;  /* 0x000000ffff097224 */ /* 0x000fca00028e066b */
[----:B------:R5:W2:Y:S01]  /*0580*/  @!P2 LDG.E.128 R88, desc[UR6][R8.64] ;  /* 0x000000060858a981 */ /* 0x000aa2000c1e1d00 */
[----:B---3--:R-:W-:Y:S01]  /*0590*/  LEA R4, P3, R7, R108, 0x7 ;  /* 0x0000006c07047211 */ /* 0x008fe200078638ff */
[----:B------:R-:W-:Y:S01]  /*05a0*/  IMAD.X R7, RZ, RZ, R107, P4 ;  /* 0x000000ffff077224 */ /* 0x000fe200020e066b */
[----:B------:R-:W-:-:S03]  /*05b0*/  LOP3.LUT R11, R12, 0x40, RZ, 0xfc, !PT ;  /* 0x000000400c0b7812 */ /* 0x000fc600078efcff */
[----:B------:R-:W-:Y:S01]  /*05c0*/  IMAD.X R5, RZ, RZ, R107, P3 ;  /* 0x000000ffff057224 */ /* 0x000fe200018e066b */
[----:B------:R3:W2:Y:S01]  /*05d0*/  @!P1 LDG.E.128 R32, desc[UR6][R6.64] ;  /* 0x0000000606209981 */ /* 0x0006a2000c1e1d00 */
[----:B-----5:R-:W-:-:S03]  /*05e0*/  LOP3.LUT R9, R12, 0x60, RZ, 0xfc, !PT ;  /* 0x000000600c097812 */ /* 0x020fc600078efcff */
[----:B------:R5:W2:Y:S01]  /*05f0*/  @!P0 LDG.E.128 R36, desc[UR6][R4.64] ;  /* 0x0000000604248981 */ /* 0x000aa2000c1e1d00 */
[C---:B------:R-:W-:Y:S02]  /*0600*/  ISETP.GE.AND P2, PT, R9.reuse, UR5, PT ;  /* 0x0000000509007c0c */ /* 0x040fe4000bf46270 */
[----:B---3--:R-:W-:Y:S02]  /*0610*/  LOP3.LUT R7, R12, 0x50, RZ, 0xfc, !PT ;  /* 0x000000500c077812 */ /* 0x008fe400078efcff */
[-C--:B------:R-:W-:Y:S02]  /*0620*/  LEA R8, P5, R9, R108.reuse, 0x7 ;  /* 0x0000006c09087211 */ /* 0x080fe400078a38ff */
[C---:B------:R-:W-:Y:S02]  /*0630*/  ISETP.GE.AND P1, PT, R7.reuse, UR5, PT ;  /* 0x0000000507007c0c */ /* 0x040fe4000bf26270 */
[----:B------:R-:W-:Y:S01]  /*0640*/  LEA R6, P4, R7, R108, 0x7 ;  /* 0x0000006c07067211 */ /* 0x000fe200078838ff */
[----:B------:R-:W-:-:S04]  /*0650*/  IMAD.X R9, RZ, RZ, R107, P5 ;  /* 0x000000ffff097224 */ /* 0x000fc800028e066b */
[----:B------:R-:W-:Y:S01]  /*0660*/  IMAD.X R7, RZ, RZ, R107, P4 ;  /* 0x000000ffff077224 */ /* 0x000fe200020e066b */
[C---:B------:R-:W-:Y:S01]  /*0670*/  ISETP.GE.AND P0, PT, R11.reuse, UR5, PT ;  /* 0x000000050b007c0c */ /* 0x040fe2000bf06270 */
[----:B------:R3:W2:Y:S01]  /*0680*/  @!P2 LDG.E.128 R76, desc[UR6][R8.64] ;  /* 0x00000006084ca981 */ /* 0x0006a2000c1e1d00 */
[----:B-----5:R-:W-:-:S03]  /*0690*/  LEA R4, P3, R11, R108, 0x7 ;  /* 0x0000006c0b047211 */ /* 0x020fc600078638ff */
[----:B------:R5:W2:Y:S01]  /*06a0*/  @!P1 LDG.E.128 R80, desc[UR6][R6.64] ;  /* 0x0000000606509981 */ /* 0x000aa2000c1e1d00 */
[----:B------:R-:W-:Y:S02]  /*06b0*/  SHF.R.U32.HI R10, RZ, 0x3, R109 ;  /* 0x00000003ff0a7819 */ /* 0x000fe4000001166d */
[C---:B---3--:R-:W-:Y:S02]  /*06c0*/  LOP3.LUT R9, R12.reuse, 0x90, RZ, 0xfc, !PT ;  /* 0x000000900c097812 */ /* 0x048fe400078efcff */
[----:B-----5:R-:W-:Y:S02]  /*06d0*/  LOP3.LUT R7, R12, 0x80, RZ, 0xfc, !PT ;  /* 0x000000800c077812 */ /* 0x020fe400078efcff */
[----:B------:R-:W-:Y:S02]  /*06e0*/  ISETP.GE.AND P2, PT, R9, UR5, PT ;  /* 0x0000000509007c0c */ /* 0x000fe4000bf46270 */
[----:B------:R-:W-:Y:S01]  /*06f0*/  ISETP.GE.AND P1, PT, R7, UR5, PT ;  /* 0x0000000507007c0c */ /* 0x000fe2000bf26270 */
[----:B------:R-:W-:Y:S01]  /*0700*/  IMAD.X R5, RZ, RZ, R107, P3 ;  /* 0x000000ffff057224 */ /* 0x000fe200018e066b */
[-C--:B------:R-:W-:Y:S01]  /*0710*/  LEA R8, P5, R9, R108.reuse, 0x7 ;  /* 0x0000006c09087211 */ /* 0x080fe200078a38ff */
[----:B------:R-:W-:Y:S01]  /*0720*/  VIADD R11, R10, 0x70 ;  /* 0x000000700a0b7836 */ /* 0x000fe20000000000 */
[----:B------:R-:W-:-:S02]  /*0730*/  LEA R6, P4, R7, R108, 0x7 ;  /* 0x0000006c07067211 */ /* 0x000fc400078838ff */
[----:B------:R3:W5:Y:S01]  /*0740*/  @!P0 LDG.E.128 R84, desc[UR6][R4.64] ;  /* 0x0000000604548981 */ /* 0x000762000c1e1d00 */
[--C-:B------:R-:W-:Y:S01]  /*0750*/  IMAD.X R9, RZ, RZ, R107.reuse, P5 ;  /* 0x000000ffff097224 */ /* 0x100fe200028e066b */
[----:B------:R-:W-:Y:S01]  /*0760*/  ISETP.GE.AND P0, PT, R11, UR5, PT ;  /* 0x000000050b007c0c */ /* 0x000fe2000bf06270 */
[----:B------:R-:W-:-:S03]  /*0770*/  IMAD.X R7, RZ, RZ, R107, P4 ;  /* 0x000000ffff077224 */ /* 0x000fc600020e066b */
[----:B------:R0:W5:Y:S01]  /*0780*/  @!P2 LDG.E.128 R68, desc[UR6][R8.64] ;  /* 0x000000060844a981 */ /* 0x000162000c1e1d00 */
[----:B---3--:R-:W-:-:S03]  /*0790*/  LEA R4, P3, R11, R108, 0x7 ;  /* 0x0000006c0b047211 */ /* 0x008fc600078638ff */
[----:B------:R3:W5:Y:S01]  /*07a0*/  @!P1 LDG.E.128 R48, desc[UR6][R6.64] ;  /* 0x0000000606309981 */ /* 0x000762000c1e1d00 */
[C---:B0-----:R-:W-:Y:S01]  /*07b0*/  LOP3.LUT R9, R12.reuse, 0xc0, RZ, 0xfc, !PT ;  /* 0x000000c00c097812 */ /* 0x041fe200078efcff */
[----:B------:R-:W-:Y:S01]  /*07c0*/  IMAD.X R5, RZ, RZ, R107, P3 ;  /* 0x000000ffff057224 */ /* 0x000fe200018e066b */
[----:B---3--:R-:W-:-:S04]  /*07d0*/  LOP3.LUT R7, R12, 0xb0, RZ, 0xfc, !PT ;  /* 0x000000b00c077812 */ /* 0x008fc800078efcff */
[----:B------:R0:W3:Y:S01]  /*07e0*/  @!P0 LDG.E.128 R72, desc[UR6][R4.64] ;  /* 0x0000000604488981 */ /* 0x0000e2000c1e1d00 */
[----:B------:R-:W-:Y:S02]  /*07f0*/  ISETP.GE.AND P2, PT, R9, UR5, PT ;  /* 0x0000000509007c0c */ /* 0x000fe4000bf46270 */
[C---:B------:R-:W-:Y:S02]  /*0800*/  LOP3.LUT R11, R12.reuse, 0xa0, RZ, 0xfc, !PT ;  /* 0x000000a00c0b7812 */ /* 0x040fe400078efcff */
[----:B------:R-:W-:Y:S02]  /*0810*/  ISETP.GE.AND P1, PT, R7, UR5, PT ;  /* 0x0000000507007c0c */ /* 0x000fe4000bf26270 */
[-C--:B------:R-:W-:Y:S02]  /*0820*/  LEA R8, P5, R9, R108.reuse, 0x7 ;  /* 0x0000006c09087211 */ /* 0x080fe400078a38ff */
[-C--:B------:R-:W-:Y:S02]  /*0830*/  LEA R6, P4, R7, R108.reuse, 0x7 ;  /* 0x0000006c07067211 */ /* 0x080fe400078838ff */
[C---:B------:R-:W-:Y:S01]  /*0840*/  ISETP.GE.AND P0, PT, R11.reuse, UR5, PT ;  /* 0x000000050b007c0c */ /* 0x040fe2000bf06270 */
[--C-:B------:R-:W-:Y:S01]  /*0850*/  IMAD.X R9, RZ, RZ, R107.reuse, P5 ;  /* 0x000000ffff097224 */ /* 0x100fe200028e066b */
[----:B0-----:R-:W-:Y:S01]  /*0860*/  LEA R4, P3, R11, R108, 0x7 ;  /* 0x0000006c0b047211 */ /* 0x001fe200078638ff */
[----:B------:R-:W-:Y:S01]  /*0870*/  IMAD.X R7, RZ, RZ, R107, P4 ;  /* 0x000000ffff077224 */ /* 0x000fe200020e066b */
[----:B------:R-:W-:-:S02]  /*0880*/  LOP3.LUT R11, R12, 0xd0, RZ, 0xfc, !PT ;  /* 0x000000d00c0b7812 */ /* 0x000fc400078efcff */
[----:B------:R0:W3:Y:S01]  /*0890*/  @!P2 LDG.E.128 R44, desc[UR6][R8.64] ;  /* 0x00000006082ca981 */ /* 0x0000e2000c1e1d00 */
[----:B------:R-:W-:-:S03]  /*08a0*/  IMAD.X R5, RZ, RZ, R107, P3 ;  /* 0x000000ffff057224 */ /* 0x000fc600018e066b */
[----:B------:R1:W3:Y:S04]  /*08b0*/  @!P1 LDG.E.128 R60, desc[UR6][R6.64] ;  /* 0x00000006063c9981 */ /* 0x0002e8000c1e1d00 */
[----:B------:R1:W3:Y:S01]  /*08c0*/  @!P0 LDG.E.128 R64, desc[UR6][R4.64] ;  /* 0x0000000604408981 */ /* 0x0002e2000c1e1d00 */
[----:B0-----:R-:W-:Y:S01]  /*08d0*/  VIADD R9, R10, 0xf0 ;  /* 0x000000f00a097836 */ /* 0x001fe20000000000 */
[----:B-1----:R-:W-:Y:S02]  /*08e0*/  LOP3.LUT R7, R12, 0xe0, RZ, 0xfc, !PT ;  /* 0x000000e00c077812 */ /* 0x002fe400078efcff */
[----:B------:R-:W-:Y:S02]  /*08f0*/  ISETP.GE.AND P0, PT, R11, UR5, PT ;  /* 0x000000050b007c0c */ /* 0x000fe4000bf06270 */
[----:B------:R-:W-:-:S02]  /*0900*/  ISETP.GE.AND P1, PT, R7, UR5, PT ;  /* 0x0000000507007c0c */ /* 0x000fc4000bf26270 */
[----:B------:R-:W-:Y:S02]  /*0910*/  ISETP.GE.AND P2, PT, R9, UR5, PT ;  /* 0x0000000509007c0c */ /* 0x000fe4000bf46270 */
[-C--:B------:R-:W-:Y:S02]  /*0920*/  LEA R4, P3, R11, R108.reuse, 0x7 ;  /* 0x0000006c0b047211 */ /* 0x080fe400078638ff */
[-C--:B------:R-:W-:Y:S02]  /*0930*/  LEA R6, P4, R7, R108.reuse, 0x7 ;  /* 0x0000006c07067211 */ /* 0x080fe400078838ff */
[----:B------:R-:W-:Y:S01]  /*0940*/  LEA R8, P5, R9, R108, 0x7 ;  /* 0x0000006c09087211 */ /* 0x000fe200078a38ff */
[--C-:B------:R-:W-:Y:S02]  /*0950*/  IMAD.X R5, RZ, RZ, R107.reuse, P3 ;  /* 0x000000ffff057224 */ /* 0x100fe400018e066b */
[--C-:B------:R-:W-:Y:S02]  /*0960*/  IMAD.X R7, RZ, RZ, R107.reuse, P4 ;  /* 0x000000ffff077224 */ /* 0x100fe400020e066b */
[----:B------:R-:W-:Y:S01]  /*0970*/  IMAD.X R9, RZ, RZ, R107, P5 ;  /* 0x000000ffff097224 */ /* 0x000fe200028e066b */
[----:B------:R-:W3:Y:S04]  /*0980*/  @!P0 LDG.E.128 R56, desc[UR6][R4.64] ;  /* 0x0000000604388981 */ /* 0x000ee8000c1e1d00 */
[----:B------:R0:W3:Y:S04]  /*0990*/  @!P1 LDG.E.128 R52, desc[UR6][R6.64] ;  /* 0x0000000606349981 */ /* 0x0000e8000c1e1d00 */
[----:B------:R1:W3:Y:S01]  /*09a0*/  @!P2 LDG.E.128 R40, desc[UR6][R8.64] ;  /* 0x000000060828a981 */ /* 0x0002e2000c1e1d00 */
[----:B------:R-:W-:-:S02]  /*09b0*/  LOP3.LUT R10, R109, 0x3, RZ, 0xc0, !PT ;  /* 0x000000036d0a7812 */ /* 0x000fc400078ec0ff */
[----:B------:R-:W-:-:S03]  /*09c0*/  LOP3.LUT R11, R109, 0x8, RZ, 0xc0, !PT ;  /* 0x000000086d0b7812 */ /* 0x000fc600078ec0ff */
[----:B------:R-:W-:Y:S02]  /*09d0*/  IMAD R13, R10, 0x90, RZ ;  /* 0x000000900a0d7824 */ /* 0x000fe400078e02ff */
[----:B------:R-:W-:Y:S01]  /*09e0*/  IMAD.SHL.U32 R12, R11, 0x2, RZ ;  /* 0x000000020b0c7824 */ /* 0x000fe200078e00ff */
[----:B------:R-:W-:-:S04]  /*09f0*/  LOP3.LUT R10, R109, 0x4, RZ, 0xc0, !PT ;  /* 0x000000046d0a7812 */ /* 0x000fc800078ec0ff */
[----:B------:R-:W-:Y:S01]  /*0a00*/  LOP3.LUT R13, R12, R13, RZ, 0x3c, !PT ;  /* 0x0000000d0c0d7212 */ /* 0x000fe200078e3cff */
[----:B------:R-:W-:Y:S01]  /*0a10*/  IMAD.SHL.U32 R12, R109, 0x4, RZ ;  /* 0x000000046d0c7824 */ /* 0x000fe200078e00ff */
[----:B------:R-:W-:Y:S01]  /*0a20*/  SHF.R.S32.HI R14, RZ, 0x2, R109 ;  /* 0x00000002ff0e7819 */ /* 0x000fe2000001146d */
[----:B------:R-:W-:Y:S02]  /*0a30*/  IMAD.SHL.U32 R10, R10, 0x4, RZ ;  /* 0x000000040a0a7824 */ /* 0x000fe400078e00ff */
[----:B0-----:R-:W-:Y:S01]  /*0a40*/  IMAD.SHL.U32 R7, R11, 0x4, RZ ;  /* 0x000000040b077824 */ /* 0x001fe200078e00ff */
[----:B------:R-:W-:Y:S02]  /*0a50*/  LOP3.LUT R5, R12, 0xc, RZ, 0xc0, !PT ;  /* 0x0000000c0c057812 */ /* 0x000fe400078ec0ff */
[----:B------:R-:W-:Y:S01]  /*0a60*/  SGXT R4, R14, 0x1 ;  /* 0x000000010e04781a */ /* 0x000fe20000000200 */
[----:B-1----:R-:W-:Y:S01]  /*0a70*/  IMAD.IADD R8, R10, 0x1, R7 ;  /* 0x000000010a087824 */ /* 0x002fe200078e0207 */
[----:B------:R-:W-:-:S02]  /*0a80*/  LOP3.LUT R2, R2, 0x50, R111, 0x78, !PT ;  /* 0x0000005002027812 */ /* 0x000fc400078e786f */
[C---:B------:R-:W-:Y:S02]  /*0a90*/  LOP3.LUT R12, R10.reuse, 0xc, R12, 0xf8, !PT ;  /* 0x0000000c0a0c7812 */ /* 0x040fe400078ef80c */
[C-C-:B------:R-:W-:Y:S02]  /*0aa0*/  LOP3.LUT R6, R10.reuse, 0x10, R5.reuse, 0x1e, !PT ;  /* 0x000000100a067812 */ /* 0x140fe400078e1e05 */
[--C-:B------:R-:W-:Y:S02]  /*0ab0*/  LOP3.LUT R10, R10, 0x50, R5.reuse, 0x1e, !PT ;  /* 0x000000500a0a7812 */ /* 0x100fe400078e1e05 */
[C-C-:B------:R-:W-:Y:S02]  /*0ac0*/  LOP3.LUT R9, R8.reuse, 0x30, R5.reuse, 0x1e, !PT ;  /* 0x0000003008097812 */ /* 0x140fe400078e1e05 */
[----:B------:R-:W-:Y:S02]  /*0ad0*/  LOP3.LUT R14, R8, 0x70, R5, 0x1e, !PT ;  /* 0x00000070080e7812 */ /* 0x000fe400078e1e05 */
[----:B------:R-:W-:-:S02]  /*0ae0*/  LOP3.LUT R16, R13, 0x240, R4, 0x78, !PT ;  /* 0x000002400d107812 */ /* 0x000fc400078e7804 */
[----:B------:R-:W-:Y:S02]  /*0af0*/  LOP3.LUT R2, R2, 0x20, R111, 0x78, !PT ;  /* 0x0000002002027812 */ /* 0x000fe400078e786f */
[----:B------:R-:W-:Y:S02]  /*0b00*/  SHF.R.U32.HI R15, RZ, 0x2, R109 ;  /* 0x00000002ff0f7819 */ /* 0x000fe4000001166d */
[C-C-:B------:R-:W-:Y:S02]  /*0b10*/  LOP3.LUT R4, R7.reuse, 0x20, R12.reuse, 0x1e, !PT ;  /* 0x0000002007047812 */ /* 0x140fe400078e1e0c */
[----:B------:R-:W-:Y:S02]  /*0b20*/  LOP3.LUT R8, R7, 0x60, R12, 0x1e, !PT ;  /* 0x0000006007087812 */ /* 0x000fe400078e1e0c */
[----:B------:R-:W-:Y:S02]  /*0b30*/  LEA R6, R6, UR4, 0x1 ;  /* 0x0000000406067c11 */ /* 0x000fe4000f8e08ff */
[----:B------:R-:W-:-:S02]  /*0b40*/  LEA R12, R12, UR4, 0x1 ;  /* 0x000000040c0c7c11 */ /* 0x000fc4000f8e08ff */
[----:B------:R-:W-:Y:S02]  /*0b50*/  LEA R10, R10, UR4, 0x1 ;  /* 0x000000040a0a7c11 */ /* 0x000fe4000f8e08ff */
[----:B------:R-:W-:Y:S01]  /*0b60*/  IADD3 R92, R3, UR4, R2 ;  /* 0x00000004035c7c10 */ /* 0x000fe2000fffe002 */
[----:B------:R-:W-:Y:S01]  /*0b70*/  IMAD R7, R11, 0x8, R6 ;  /* 0x000000080b077824 */ /* 0x000fe200078e0206 */
[----:B------:R-:W-:Y:S02]  /*0b80*/  SGXT.U32 R2, R15, 0x3 ;  /* 0x000000030f02781a */ /* 0x000fe40000000000 */
[----:B------:R-:W-:Y:S01]  /*0b90*/  LEA R3, R4, UR4, 0x1 ;  /* 0x0000000404037c11 */ /* 0x000fe2000f8e08ff */
[C---:B------:R-:W-:Y:S01]  /*0ba0*/  IMAD R5, R11.reuse, 0x8, R12 ;  /* 0x000000080b057824 */ /* 0x040fe200078e020c */
[----:B------:R-:W-:Y:S01]  /*0bb0*/  LEA R15, R8, UR4, 0x1 ;  /* 0x00000004080f7c11 */ /* 0x000fe2000f8e08ff */
[----:B------:R-:W-:Y:S01]  /*0bc0*/  IMAD R13, R11, 0x8, R10 ;  /* 0x000000080b0d7824 */ /* 0x000fe200078e020a */
[----:B------:R-:W-:-:S02]  /*0bd0*/  LEA R9, R9, UR4, 0x1 ;  /* 0x0000000409097c11 */ /* 0x000fc4000f8e08ff */
[----:B------:R-:W-:Y:S02]  /*0be0*/  LEA R17, R14, UR4, 0x1 ;  /* 0x000000040e117c11 */ /* 0x000fe4000f8e08ff */
[----:B------:R-:W-:Y:S01]  /*0bf0*/  LOP3.LUT R16, R16, 0x20, R111, 0x78, !PT ;  /* 0x0000002010107812 */ /* 0x000fe200078e786f */
[C---:B------:R-:W-:Y:S02]  /*0c00*/  IMAD R10, R2.reuse, 0x100, R7 ;  /* 0x00000100020a7824 */ /* 0x040fe400078e0207 */
[----:B------:R-:W-:Y:S01]  /*0c10*/  IMAD R11, R2, 0x100, R3 ;  /* 0x00000100020b7824 */ /* 0x000fe200078e0203 */
[----:B------:R-:W-:Y:S01]  /*0c20*/  LOP3.LUT R16, R16, 0x400, R19, 0xf8, !PT ;  /* 0x0000040010107812 */ /* 0x000fe200078ef813 */
[C---:B------:R-:W-:Y:S01]  /*0c30*/  IMAD R93, R2.reuse, 0x100, R5 ;  /* 0x00000100025d7824 */ /* 0x040fe200078e0205 */
[----:B------:R-:W-:Y:S01]  /*0c40*/  LDS.64 R26, [R10] ;  /* 0x000000000a1a7984 */ /* 0x000fe20000000a00 */
[C---:B------:R-:W-:Y:S02]  /*0c50*/  IMAD R94, R2.reuse, 0x100, R9 ;  /* 0x00000100025e7824 */ /* 0x040fe400078e0209 */
[----:B------:R-:W-:-:S02]  /*0c60*/  IMAD R95, R2, 0x100, R13 ;  /* 0x00000100025f7824 */ /* 0x000fc400078e020d */
[C---:B------:R-:W-:Y:S02]  /*0c70*/  IMAD R96, R2.reuse, 0x100, R15 ;  /* 0x0000010002607824 */ /* 0x040fe400078e020f */
[----:B------:R-:W-:Y:S01]  /*0c80*/  IMAD R97, R2, 0x100, R17 ;  /* 0x0000010002617824 */ /* 0x000fe200078e0211 */
[----:B------:R-:W-:Y:S01]  /*0c90*/  LOP3.LUT R106, R16, 0x800, R19, 0xf8, !PT ;  /* 0x00000800106a7812 */ /* 0x000fe200078ef813 */
[----:B------:R-:W-:Y:S04]  /*0ca0*/  LDS.64 R100, [R10+0x800] ;  /* 0x000800000a647984 */ /* 0x000fe80000000a00 */
[----:B------:R-:W-:Y:S04]  /*0cb0*/  LDS.64 R8, [R11] ;  /* 0x000000000b087984 */ /* 0x000fe80000000a00 */
[----:B------:R-:W-:Y:S04]  /*0cc0*/  LDS.64 R2, [R11+0x800] ;  /* 0x000800000b027984 */ /* 0x000fe80000000a00 */
[----:B------:R-:W-:Y:S04]  /*0cd0*/  LDS.64 R22, [R94] ;  /* 0x000000005e167984 */ /* 0x000fe80000000a00 */
[----:B------:R-:W-:Y:S04]  /*0ce0*/  LDS.64 R4, [R94+0x800] ;  /* 0x000800005e047984 */ /* 0x000fe80000000a00 */
[----:B------:R-:W0:Y:S04]  /*0cf0*/  LDS.64 R102, [R93] ;  /* 0x000000005d667984 */ /* 0x000e280000000a00 */
[----:B------:R-:W1:Y:S04]  /*0d00*/  LDS.64 R104, [R93+0x800] ;  /* 0x000800005d687984 */ /* 0x000e680000000a00 */
[----:B------:R-:W-:Y:S04]  /*0d10*/  LDS.64 R20, [R93+0x80] ;  /* 0x000080005d147984 */ /* 0x000fe80000000a00 */
[----:B------:R-:W-:Y:S04]  /*0d20*/  LDS.64 R14, [R93+0x880] ;  /* 0x000880005d0e7984 */ /* 0x000fe80000000a00 */
[----:B------:R-:W-:Y:S04]  /*0d30*/  LDS.64 R6, [R95] ;  /* 0x000000005f067984 */ /* 0x000fe80000000a00 */
[----:B------:R-:W-:Y:S04]  /*0d40*/  LDS.64 R16, [R95+0x800] ;  /* 0x000800005f107984 */ /* 0x000fe80000000a00 */
[----:B------:R-:W-:Y:S04]  /*0d50*/  LDS.64 R12, [R96] ;  /* 0x00000000600c7984 */ /* 0x000fe80000000a00 */
[----:B------:R-:W-:Y:S04]  /*0d60*/  LDS.64 R24, [R96+0x800] ;  /* 0x0008000060187984 */ /* 0x000fe80000000a00 */
[----:B------:R-:W-:Y:S04]  /*0d70*/  LDS.64 R18, [R97] ;  /* 0x0000000061127984 */ /* 0x000fe80000000a00 */
[----:B------:R-:W-:Y:S01]  /*0d80*/  LDS.64 R10, [R97+0x800] ;  /* 0x00080000610a7984 */ /* 0x000fe20000000a00 */
[----:B------:R-:W-:Y:S01]  /*0d90*/  BAR.SYNC.DEFER_BLOCKING 0x0 ;  /* 0x0000000000007b1d */ /* 0x000fe20000010000 */
[----:B------:R-:W-:-:S05]  /*0da0*/  LOP3.LUT R118, R106, 0x1000, RZ, 0x3c, !PT ;  /* 0x000010006a767812 */ /* 0x000fca00078e3cff */
[----:B----4-:R-:W-:Y:S04]  /*0db0*/  STS.128 [R92], R28 ;  /* 0x0000001c5c007388 */ /* 0x010fe80000000c00 */
[----:B--2---:R-:W-:Y:S04]  /*0dc0*/  STS.128 [R92+0x1800], R88 ;  /* 0x001800585c007388 */ /* 0x004fe80000000c00 */
[----:B------:R-:W-:Y:S04]  /*0dd0*/  STS.128 [R92+0x1000], R32 ;  /* 0x001000205c007388 */ /* 0x000fe80000000c00 */
[----:B------:R-:W-:Y:S04]  /*0de0*/  STS.128 [R92+0x800], R36 ;  /* 0x000800245c007388 */ /* 0x000fe80000000c00 */
[----:B------:R-:W-:Y:S04]  /*0df0*/  STS.128 [R92+0x3000], R76 ;  /* 0x0030004c5c007388 */ /* 0x000fe80000000c00 */
[----:B------:R-:W-:Y:S04]  /*0e00*/  STS.128 [R92+0x2800], R80 ;  /* 0x002800505c007388 */ /* 0x000fe80000000c00 */
[----:B-----5:R-:W-:Y:S04]  /*0e10*/  STS.128 [R92+0x2000], R84 ;  /* 0x002000545c007388 */ /* 0x020fe80000000c00 */
[----:B------:R-:W-:Y:S04]  /*0e20*/  STS.128 [R92+0x4800], R68 ;  /* 0x004800445c007388 */ /* 0x000fe80000000c00 */
[----:B------:R-:W-:Y:S04]  /*0e30*/  STS.128 [R92+0x4000], R48 ;  /* 0x004000305c007388 */ /* 0x000fe80000000c00 */
[----:B---3--:R-:W-:Y:S04]  /*0e40*/  STS.128 [R92+0x3800], R72 ;  /* 0x003800485c007388 */ /* 0x008fe80000000c00 */
[----:B------:R-:W-:Y:S04]  /*0e50*/  STS.128 [R92+0x6000], R44 ;  /* 0x0060002c5c007388 */ /* 0x000fe80000000c00 */
[----:B------:R-:W-:Y:S04]  /*0e60*/  STS.128 [R92+0x5800], R60 ;  /* 0x0058003c5c007388 */ /* 0x000fe80000000c00 */
[----:B------:R-:W-:Y:S04]  /*0e70*/  STS.128 [R92+0x5000], R64 ;  /* 0x005000405c007388 */ /* 0x000fe80000000c00 */
[----:B------:R-:W-:Y:S04]  /*0e80*/  STS.128 [R92+0x6800], R56 ;  /* 0x006800385c007388 */ /* 0x000fe80000000c00 */
[----:B------:R0:W-:Y:S04]  /*0e90*/  STS.128 [R92+0x7000], R52 ;  /* 0x007000345c007388 */ /* 0x0001e80000000c00 */
[----:B------:R-:W-:Y:S01]  /*0ea0*/  STS.128 [R92+0x7800], R40 ;  /* 0x007800285c007388 */ /* 0x000fe20000000c00 */
[----:B------:R-:W-:Y:S01]  /*0eb0*/  BAR.SYNC.DEFER_BLOCKING 0x0 ;  /* 0x0000000000007b1d */ /* 0x000fe20000010000 */
[----:B------:R-:W-:-:S02]  /*0ec0*/  LOP3.LUT R117, R106, 0x2000, RZ, 0x3c, !PT ;  /* 0x000020006a757812 */ /* 0x000fc400078e3cff */
[C---:B------:R-:W-:Y:S02]  /*0ed0*/  LOP3.LUT R116, R106.reuse, 0x3000, RZ, 0x3c, !PT ;  /* 0x000030006a747812 */ /* 0x040fe400078e3cff */
[C---:B------:R-:W-:Y:S01]  /*0ee0*/  LOP3.LUT R115, R106.reuse, 0x4000, RZ, 0x3c, !PT ;  /* 0x000040006a737812 */ /* 0x040fe200078e3cff */
[----:B------:R-:W2:Y:S04]  /*0ef0*/  LDSM.16.M88.4 R48, [R118+UR4] ;  /* 0x000000047630783b */ /* 0x000ea80008000200 */
[----:B------:R-:W3:Y:S04]  /*0f00*/  LDSM.16.M88.4 R32, [R106+UR4] ;  /* 0x000000046a20783b */ /* 0x000ee80008000200 */
[----:B------:R-:W4:Y:S04]  /*0f10*/  LDSM.16.M88.4 R28, [R117+UR4] ;  /* 0x00000004751c783b */ /* 0x000f280008000200 */
[----:B------:R-:W5:Y:S04]  /*0f20*/  LDSM.16.M88.4 R44, [R116+UR4] ;  /* 0x00000004742c783b */ /* 0x000f680008000200 */
[----:B------:R-:W5:Y:S01]  /*0f30*/  LDSM.16.M88.4 R40, [R115+UR4] ;  /* 0x000000047328783b */ /* 0x000f620008000200 */
[----:B------:R-:W-:-:S02]  /*0f40*/  LOP3.LUT R114, R106, 0x5000, RZ, 0x3c, !PT ;  /* 0x000050006a727812 */ /* 0x000fc400078e3cff */
[C---:B------:R-:W-:Y:S02]  /*0f50*/  LOP3.LUT R113, R106.reuse, 0x6000, RZ, 0x3c, !PT ;  /* 0x000060006a717812 */ /* 0x040fe400078e3cff */
[----:B------:R-:W-:Y:S01]  /*0f60*/  LOP3.LUT R112, R106, 0x7000, RZ, 0x3c, !PT ;  /* 0x000070006a707812 */ /* 0x000fe200078e3cff */
[----:B------:R-:W5:Y:S01]  /*0f70*/  LDSM.16.M88.4 R36, [R114+UR4] ;  /* 0x000000047224783b */ /* 0x000f620008000200 */
[----:B0-----:R-:W-:Y:S02]  /*0f80*/  IMAD.MOV.U32 R52, RZ, RZ, R102 ;  /* 0x000000ffff347224 */ /* 0x001fe400078e0066 */
[----:B-1----:R-:W-:Y:S01]  /*0f90*/  IMAD.MOV.U32 R53, RZ, RZ, R104 ;  /* 0x000000ffff357224 */ /* 0x002fe200078e0068 */
[----:B------:R-:W0:Y:S01]  /*0fa0*/  LDSM.16.M88.4 R80, [R113+UR4] ;  /* 0x000000047150783b */ /* 0x000e220008000200 */
[----:B------:R-:W-:Y:S02]  /*0fb0*/  IMAD.MOV.U32 R54, RZ, RZ, R26 ;  /* 0x000000ffff367224 */ /* 0x000fe400078e001a */
[----:B------:R-:W-:Y:S01]  /*0fc0*/  IMAD.MOV.U32 R55, RZ, RZ, R100 ;  /* 0x000000ffff377224 */ /* 0x000fe200078e0064 */
[----:B------:R-:W1:Y:S01]  /*0fd0*/  LDSM.16.M88.4 R76, [R112+UR4] ;  /* 0x00000004704c783b */ /* 0x000e620008000200 */
[----:B------:R-:W-:Y:S01]  /*0fe0*/  IMAD.MOV.U32 R56, RZ, RZ, R102 ;  /* 0x000000ffff387224 */ /* 0x000fe200078e0066 */
[----:B--2---:R-:W-:-:S02]  /*0ff0*/  F2FP.F16.E5M2.UNPACK_B R60, R48 ;  /* 0x00000030ff3c723e */ /* 0x004fc400020004ff */
[----:B------:R-:W-:Y:S01]  /*1000*/  F2FP.F16.E5M2.UNPACK_B R61, R49 ;  /* 0x00000031ff3d723e */ /* 0x000fe200020004ff */
[----:B------:R-:W-:Y:S01]  /*1010*/  IMAD.MOV.U32 R57, RZ, RZ, R104 ;  /* 0x000000ffff397224 */ /* 0x000fe200078e0068 */
[----:B---3--:R-:W-:Y:S01]  /*1020*/  F2FP.F16.E5M2.UNPACK_B R68, R32 ;  /* 0x00000020ff44723e */ /* 0x008fe200020004ff */
[----:B------:R-:W-:Y:S01]  /*1030*/  IMAD.MOV.U32 R58, RZ, RZ, R26 ;  /* 0x000000ffff3a7224 */ /* 0x000fe200078e001a */
[----:B------:R-:W-:Y:S01]  /*1040*/  F2FP.F16.E5M2.UNPACK_B R69, R33 ;  /* 0x00000021ff45723e */ /* 0x000fe200020004ff */
[----:B------:R-:W-:Y:S01]  /*1050*/  IMAD.MOV.U32 R59, RZ, RZ, R100 ;  /* 0x000000ffff3b7224 */ /* 0x000fe200078e0064 */
[----:B----4-:R-:W-:Y:S01]  /*1060*/  F2FP.F16.E5M2.UNPACK_B R72, R28 ;  /* 0x0000001cff48723e */ /* 0x010fe200020004ff */
[----:B------:R-:W-:Y:S01]  /*1070*/  HMMA.16816.F32 R52, R52, R60, RZ ;  /* 0x0000003c3434723c */ /* 0x000fe200000018ff */
[----:B------:R-:W-:Y:S01]  /*1080*/  IMAD.MOV.U32 R62, RZ, RZ, R26 ;  /* 0x000000ffff3e7224 */ /* 0x000fe200078e001a */
[----:B------:R-:W-:Y:S01]  /*1090*/  F2FP.F16.E5M2.UNPACK_B R73, R29 ;  /* 0x0000001dff49723e */ /* 0x000fe200020004ff */
[----:B------:R-:W-:-:S04]  /*10a0*/  IMAD.MOV.U32 R63, RZ, RZ, R100 ;  /* 0x000000ffff3f7224 */ /* 0x000fc800078e0064 */
[----:B------:R-:W-:Y:S02]  /*10b0*/  IMAD.MOV.U32 R60, RZ, RZ, R102 ;  /* 0x000000ffff3c7224 */ /* 0x000fe400078e0066 */
[----:B------:R-:W-:Y:S01]  /*10c0*/  IMAD.MOV.U32 R61, RZ, RZ, R104 ;  /* 0x000000ffff3d7224 */ /* 0x000fe200078e0068 */
[----:B------:R-:W-:Y:S01]  /*10d0*/  HMMA.16816.F32 R68, R56, R68, RZ ;  /* 0x000000443844723c */ /* 0x000fe200000018ff */
[----:B-----5:R-:W-:Y:S02]  /*10e0*/  F2FP.F16.E5M2.UNPACK_B R64, R44 ;  /* 0x0000002cff40723e */ /* 0x020fe400020004ff */
[----:B------:R-:W-:-:S03]  /*10f0*/  F2FP.F16.E5M2.UNPACK_B R65, R45 ;  /* 0x0000002dff41723e */ /* 0x000fc600020004ff */
[----:B------:R-:W-:Y:S01]  /*1100*/  HMMA.16816.F32 R72, R60, R72, RZ ;  /* 0x000000483c48723c */ /* 0x000fe200000018ff */
[----:B------:R-:W-:Y:S01]  /*1110*/  IMAD.MOV.U32 R66, RZ, RZ, R26 ;  /* 0x000000ffff427224 */ /* 0x000fe200078e001a */
[----:B------:R-:W-:Y:S01]  /*1120*/  F2FP.F16.E5M2.UNPACK_B R92, R40 ;  /* 0x00000028ff5c723e */ /* 0x000fe200020004ff */
[----:B------:R-:W-:Y:S01]  /*1130*/  IMAD.MOV.U32 R67, RZ, RZ, R100 ;  /* 0x000000ffff437224 */ /* 0x000fe200078e0064 */
[----:B------:R-:W-:Y:S02]  /*1140*/  F2FP.F16.E5M2.UNPACK_B R93, R41 ;  /* 0x00000029ff5d723e */ /* 0x000fe400020004ff */
[----:B------:R-:W-:Y:S07]  /*1150*/  HMMA.16816.F32 R60, R56, R64, RZ ;  /* 0x00000040383c723c */ /* 0x000fee00000018ff */
[----:B------:R-:W-:-:S02]  /*1160*/  IMAD.MOV.U32 R64, RZ, RZ, R102 ;  /* 0x000000ffff407224 */ /* 0x000fc400078e0066 */
[----:B------:R-:W-:Y:S01]  /*1170*/  IMAD.MOV.U32 R65, RZ, RZ, R104 ;  /* 0x000000ffff417224 */ /* 0x000fe200078e0068 */
[----:B------:R-:W-:Y:S02]  /*1180*/  F2FP.F16.E5M2.UNPACK_B R32, R32.H1 ;  /* 0x00000020ff20723e */ /* 0x000fe400030004ff */
[----:B------:R-:W-:Y:S02]  /*1190*/  F2FP.F16.E5M2.UNPACK_B R33, R33.H1 ;  /* 0x00000021ff21723e */ /* 0x000fe400030004ff */
[----:B------:R-:W-:Y:S02]  /*11a0*/  F2FP.F16.E5M2.UNPACK_B R28, R28.H1 ;  /* 0x0000001cff1c723e */ /* 0x000fe400030004ff */
[----:B------:R-:W-:Y:S01]  /*11b0*/  HMMA.16816.F32 R92, R64, R92, RZ ;  /* 0x0000005c405c723c */ /* 0x000fe200000018ff */
[----:B------:R-:W-:-:S06]  /*11c0*/  F2FP.F16.E5M2.UNPACK_B R29, R29.H1 ;  /* 0x0000001dff1d723e */ /* 0x000fcc00030004ff */
[----:B------:R-:W-:Y:S02]  /*11d0*/  IMAD.MOV.U32 R64, RZ, RZ, R103 ;  /* 0x000000ffff407224 */ /* 0x000fe400078e0067 */
[----:B------:R-:W-:Y:S02]  /*11e0*/  IMAD.MOV.U32 R65, RZ, RZ, R105 ;  /* 0x000000ffff417224 */ /* 0x000fe400078e0069 */
[----:B------:R-:W-:Y:S02]  /*11f0*/  IMAD.MOV.U32 R66, RZ, RZ, R27 ;  /* 0x000000ffff427224 */ /* 0x000fe400078e001b */
[----:B------:R-:W-:Y:S01]  /*1200*/  IMAD.MOV.U32 R67, RZ, RZ, R101 ;  /* 0x000000ffff437224 */ /* 0x000fe200078e0065 */
[----:B------:R-:W-:Y:S02]  /*1210*/  F2FP.F16.E5M2.UNPACK_B R88, R36 ;  /* 0x00000024ff58723e */ /* 0x000fe400020004ff */
[----:B------:R-:W-:Y:S02]  /*1220*/  F2FP.F16.E5M2.UNPACK_B R89, R37 ;  /* 0x00000025ff59723e */ /* 0x000fe400020004ff */
[----:B0-----:R-:W-:-:S02]  /*1230*/  F2FP.F16.E5M2.UNPACK_B R84, R80 ;  /* 0x00000050ff54723e */ /* 0x001fc400020004ff */
[----:B------:R-:W-:Y:S01]  /*1240*/  HMMA.16816.F32 R68, R64, R32, R68 ;  /* 0x000000204044723c */ /* 0x000fe20000001844 */
[----:B------:R-:W-:-:S05]  /*1250*/  F2FP.F16.E5M2.UNPACK_B R85, R81 ;  /* 0x00000051ff55723e */ /* 0x000fca00020004ff */
[----:B------:R-:W-:Y:S07]  /*1260*/  HMMA.16816.F32 R72, R64, R28, R72 ;  /* 0x0000001c4048723c */ /* 0x000fee0000001848 */
[----:B------:R-:W-:Y:S01]  /*1270*/  IMAD.MOV.U32 R64, RZ, RZ, R102 ;  /* 0x000000ffff407224 */ /* 0x000fe200078e0066 */
[----:B-1----:R-:W-:Y:S01]  /*1280*/  F2FP.F16.E5M2.UNPACK_B R28, R76 ;  /* 0x0000004cff1c723e */ /* 0x002fe200020004ff */
[----:B------:R-:W-:Y:S01]  /*1290*/  IMAD.MOV.U32 R65, RZ, RZ, R104 ;  /* 0x000000ffff417224 */ /* 0x000fe200078e0068 */
[----:B------:R-:W-:Y:S01]  /*12a0*/  F2FP.F16.E5M2.UNPACK_B R29, R77 ;  /* 0x0000004dff1d723e */ /* 0x000fe200020004ff */
[----:B------:R-:W-:-:S02]  /*12b0*/  IMAD.MOV.U32 R66, RZ, RZ, R26 ;  /* 0x000000ffff427224 */ /* 0x000fc400078e001a */
[----:B------:R-:W-:Y:S01]  /*12c0*/  IMAD.MOV.U32 R67, RZ, RZ, R100 ;  /* 0x000000ffff437224 */ /* 0x000fe200078e0064 */
[C---:B------:R-:W-:Y:S01]  /*12d0*/  HMMA.16816.F32 R88, R56.reuse, R88, RZ ;  /* 0x000000583858723c */ /* 0x040fe200000018ff */
[----:B------:R-:W-:Y:S01]  /*12e0*/  IMAD.MOV.U32 R86, RZ, RZ, R27 ;  /* 0x000000ffff567224 */ /* 0x000fe200078e001b */
[----:B------:R-:W-:Y:S01]  /*12f0*/  F2FP.F16.E5M2.UNPACK_B R48, R48.H1 ;  /* 0x00000030ff30723e */ /* 0x000fe200030004ff */
[----:B------:R-:W-:Y:S01]  /*1300*/  IMAD.MOV.U32 R87, RZ, RZ, R101 ;  /* 0x000000ffff577224 */ /* 0x000fe200078e0065 */
[----:B------:R-:W-:Y:S02]  /*1310*/  F2FP.F16.E5M2.UNPACK_B R49, R49.H1 ;  /* 0x00000031ff31723e */ /* 0x000fe400030004ff */
[----:B------:R-:W-:Y:S06]  /*1320*/  HMMA.16816.F32 R56, R56, R84, RZ ;  /* 0x000000543838723c */ /* 0x000fec00000018ff */
[----:B------:R-:W-:Y:S01]  /*1330*/  HMMA.16816.F32 R64, R64, R28, RZ ;  /* 0x0000001c4040723c */ /* 0x000fe200000018ff */
[----:B------:R-:W-:-:S02]  /*1340*/  IMAD.MOV.U32 R84, RZ, RZ, R103 ;  /* 0x000000ffff547224 */ /* 0x000fc400078e0067 */
[----:B------:R-:W-:Y:S01]  /*1350*/  IMAD.MOV.U32 R85, RZ, RZ, R105 ;  /* 0x000000ffff557224 */ /* 0x000fe200078e0069 */
[----:B------:R-:W-:Y:S02]  /*1360*/  F2FP.F16.E5M2.UNPACK_B R44, R44.H1 ;  /* 0x0000002cff2c723e */ /* 0x000fe400030004ff */
[----:B------:R-:W-:-:S04]  /*1370*/  F2FP.F16.E5M2.UNPACK_B R45, R45.H1 ;  /* 0x0000002dff2d723e */ /* 0x000fc800030004ff */
[C---:B------:R-:W-:Y:S01]  /*1380*/  HMMA.16816.F32 R52, R84.reuse, R48, R52 ;  /* 0x000000305434723c */ /* 0x040fe20000001834 */
[----:B------:R-:W-:Y:S02]  /*1390*/  F2FP.F16.E5M2.UNPACK_B R36, R36.H1 ;  /* 0x00000024ff24723e */ /* 0x000fe400030004ff */
[----:B------:R-:W-:Y:S02]  /*13a0*/  F2FP.F16.E5M2.UNPACK_B R37, R37.H1 ;  /* 0x00000025ff25723e */ /* 0x000fe400030004ff */
[----:B------:R-:W-:Y:S01]  /*13b0*/  F2FP.F16.E5M2.UNPACK_B R76, R76.H1 ;  /* 0x0000004cff4c723e */ /* 0x000fe200030004ff */
[C---:B------:R-:W-:Y:S01]  /*13c0*/  HMMA.16816.F32 R60, R84.reuse, R44, R60 ;  /* 0x0000002c543c723c */ /* 0x040fe2000000183c */
[----:B------:R-:W-:Y:S02]  /*13d0*/  F2FP.F16.E5M2.UNPACK_B R77, R77.H1 ;  /* 0x0000004dff4d723e */ /* 0x000fe400030004ff */
[----:B------:R-:W-:Y:S02]  /*13e0*/  F2FP.F16.E5M2.UNPACK_B R28, R50 ;  /* 0x00000032ff1c723e */ /* 0x000fe400020004ff */
[----:B------:R-:W-:Y:S01]  /*13f0*/  F2FP.F16.E5M2.UNPACK_B R29, R51 ;  /* 0x00000033ff1d723e */ /* 0x000fe200020004ff */
[C---:B------:R-:W-:Y:S06]  /*1400*/  HMMA.16816.F32 R88, R84.reuse, R36, R88 ;  /* 0x000000245458723c */ /* 0x040fec0000001858 */
[----:B------:R-:W-:Y:S07]  /*1410*/  HMMA.16816.F32 R64, R84, R76, R64 ;  /* 0x0000004c5440723c */ /* 0x000fee0000001840 */
[----:B------:R-:W-:-:S02]  /*1420*/  IMAD.MOV.U32 R84, RZ, RZ, R8 ;  /* 0x000000ffff547224 */ /* 0x000fc400078e0008 */
[----:B------:R-:W-:Y:S02]  /*1430*/  IMAD.MOV.U32 R85, RZ, RZ, R2 ;  /* 0x000000ffff557224 */ /* 0x000fe400078e0002 */
[----:B------:R-:W-:Y:S02]  /*1440*/  IMAD.MOV.U32 R86, RZ, RZ, R22 ;  /* 0x000000ffff567224 */ /* 0x000fe400078e0016 */
[----:B------:R-:W-:Y:S01]  /*1450*/  IMAD.MOV.U32 R87, RZ, RZ, R4 ;  /* 0x000000ffff577224 */ /* 0x000fe200078e0004 */
[----:B------:R-:W-:Y:S01]  /*1460*/  F2FP.F16.E5M2.UNPACK_B R40, R40.H1 ;  /* 0x00000028ff28723e */ /* 0x000fe200030004ff */
[----:B------:R-:W-:Y:S01]  /*1470*/  IMAD.MOV.U32 R96, RZ, RZ, R103 ;  /* 0x000000ffff607224 */ /* 0x000fe200078e0067 */
[----:B------:R-:W-:Y:S01]  /*1480*/  F2FP.F16.E5M2.UNPACK_B R41, R41.H1 ;  /* 0x00000029ff29723e */ /* 0x000fe200030004ff */
[----:B------:R-:W-:Y:S01]  /*1490*/  IMAD.MOV.U32 R97, RZ, RZ, R105 ;  /* 0x000000ffff617224 */ /* 0x000fe200078e0069 */
[----:B------:R-:W-:Y:S01]  /*14a0*/  F2FP.F16.E5M2.UNPACK_B R80, R80.H1 ;  /* 0x00000050ff50723e */ /* 0x000fe200030004ff */
[----:B------:R-:W-:Y:S01]  /*14b0*/  IMAD.MOV.U32 R98, RZ, RZ, R27 ;  /* 0x000000ffff627224 */ /* 0x000fe200078e001b */
[----:B------:R-:W-:Y:S01]  /*14c0*/  HMMA.16816.F32 R52, R84, R28, R52 ;  /* 0x0000001c5434723c */ /* 0x000fe20000001834 */
[----:B------:R-:W-:Y:S01]  /*14d0*/  IMAD.MOV.U32 R99, RZ, RZ, R101 ;  /* 0x000000ffff637224 */ /* 0x000fe200078e0065 */
[----:B------:R-:W-:-:S05]  /*14e0*/  F2FP.F16.E5M2.UNPACK_B R81, R81.H1 ;  /* 0x00000051ff51723e */ /* 0x000fca00030004ff */
[----:B------:R-:W-:Y:S02]  /*14f0*/  F2FP.F16.E5M2.UNPACK_B R28, R46 ;  /* 0x0000002eff1c723e */ /* 0x000fe400020004ff */
[----:B------:R-:W-:Y:S01]  /*1500*/  F2FP.F16.E5M2.UNPACK_B R29, R47 ;  /* 0x0000002fff1d723e */ /* 0x000fe200020004ff */
[----:B------:R-:W-:Y:S01]  /*1510*/  HMMA.16816.F32 R92, R96, R40, R92 ;  /* 0x00000028605c723c */ /* 0x000fe2000000185c */
[----:B------:R-:W-:Y:S02]  /*1520*/  F2FP.F16.E5M2.UNPACK_B R32, R34 ;  /* 0x00000022ff20723e */ /* 0x000fe400020004ff */
[----:B------:R-:W-:-:S03]  /*1530*/  F2FP.F16.E5M2.UNPACK_B R33, R35 ;  /* 0x00000023ff21723e */ /* 0x000fc600020004ff */
[----:B------:R-:W-:Y:S06]  /*1540*/  HMMA.16816.F32 R56, R96, R80, R56 ;  /* 0x000000506038723c */ /* 0x000fec0000001838 */
[----:B------:R-:W-:Y:S01]  /*1550*/  HMMA.16816.F32 R60, R84, R28, R60 ;  /* 0x0000001c543c723c */ /* 0x000fe2000000183c */
[----:B------:R-:W-:Y:S02]  /*1560*/  IMAD.MOV.U32 R96, RZ, RZ, R8 ;  /* 0x000000ffff607224 */ /* 0x000fe400078e0008 */
[----:B------:R-:W-:Y:S02]  /*1570*/  IMAD.MOV.U32 R97, RZ, RZ, R2 ;  /* 0x000000ffff617224 */ /* 0x000fe400078e0002 */
[----:B------:R-:W-:-:S02]  /*1580*/  IMAD.MOV.U32 R98, RZ, RZ, R22 ;  /* 0x000000ffff627224 */ /* 0x000fc400078e0016 */
[----:B------:R-:W-:Y:S01]  /*1590*/  IMAD.MOV.U32 R99, RZ, RZ, R4 ;  /* 0x000000ffff637224 */ /* 0x000fe200078e0004 */
[----:B------:R-:W-:Y:S02]  /*15a0*/  F2FP.F16.E5M2.UNPACK_B R28, R38 ;  /* 0x00000026ff1c723e */ /* 0x000fe400020004ff */
[----:B------:R-:W-:-:S04]  /*15b0*/  F2FP.F16.E5M2.UNPACK_B R29, R39 ;  /* 0x00000027ff1d723e */ /* 0x000fc800020004ff */
[----:B------:R-:W-:Y:S06]  /*15c0*/  HMMA.16816.F32 R68, R96, R32, R68 ;  /* 0x000000206044723c */ /* 0x000fec0000001844 */
[----:B------:R-:W-:Y:S01]  /*15d0*/  HMMA.16816.F32 R88, R84, R28, R88 ;  /* 0x0000001c5458723c */ /* 0x000fe20000001858 */
[----:B------:R-:W-:Y:S02]  /*15e0*/  F2FP.F16.E5M2.UNPACK_B R32, R30 ;  /* 0x0000001eff20723e */ /* 0x000fe400020004ff */
[----:B------:R-:W-:-:S04]  /*15f0*/  F2FP.F16.E5M2.UNPACK_B R33, R31 ;  /* 0x0000001fff21723e */ /* 0x000fc800020004ff */
[----:B------:R-:W-:Y:S02]  /*1600*/  F2FP.F16.E5M2.UNPACK_B R28, R78 ;  /* 0x0000004eff1c723e */ /* 0x000fe400020004ff */
[----:B------:R-:W-:Y:S01]  /*1610*/  F2FP.F16.E5M2.UNPACK_B R29, R79 ;  /* 0x0000004fff1d723e */ /* 0x000fe200020004ff */
[C---:B------:R-:W-:Y:S01]  /*1620*/  HMMA.16816.F32 R72, R96.reuse, R32, R72 ;  /* 0x000000206048723c */ /* 0x040fe20000001848 */
[----:B------:R-:W-:Y:S01]  /*1630*/  F2FP.F16.E5M2.UNPACK_B R40, R30.H1 ;  /* 0x0000001eff28723e */ /* 0x000fe200030004ff */
[----:B------:R-:W-:Y:S01]  /*1640*/  IMAD.MOV.U32 R30, RZ, RZ, R23 ;  /* 0x000000ffff1e7224 */ /* 0x000fe200078e0017 */
[----:B------:R-:W-:Y:S01]  /*1650*/  F2FP.F16.E5M2.UNPACK_B R41, R31.H1 ;  /* 0x0000001fff29723e */ /* 0x000fe200030004ff */
[----:B------:R-:W-:Y:S01]  /*1660*/  IMAD.MOV.U32 R31, RZ, RZ, R5 ;  /* 0x000000ffff1f7224 */ /* 0x000fe200078e0005 */
[----:B------:R-:W-:Y:S01]  /*1670*/  F2FP.F16.E5M2.UNPACK_B R50, R50.H1 ;  /* 0x00000032ff32723e */ /* 0x000fe200030004ff */
[----:B------:R-:W-:Y:S01]  /*1680*/  HMMA.16816.F32 R64, R96, R28, R64 ;  /* 0x0000001c6040723c */ /* 0x000fe20000001840 */
[----:B------:R-:W-:-:S02]  /*1690*/  F2FP.F16.E5M2.UNPACK_B R32, R42 ;  /* 0x0000002aff20723e */ /* 0x000fc400020004ff */
[----:B------:R-:W-:Y:S02]  /*16a0*/  F2FP.F16.E5M2.UNPACK_B R33, R43 ;  /* 0x0000002bff21723e */ /* 0x000fe400020004ff */
[----:B------:R-:W-:Y:S02]  /*16b0*/  F2FP.F16.E5M2.UNPACK_B R51, R51.H1 ;  /* 0x00000033ff33723e */ /* 0x000fe400030004ff */
[----:B------:R-:W-:Y:S02]  /*16c0*/  IMAD.MOV.U32 R28, RZ, RZ, R9 ;  /* 0x000000ffff1c7224 */ /* 0x000fe400078e0009 */
[----:B------:R-:W-:Y:S01]  /*16d0*/  IMAD.MOV.U32 R29, RZ, RZ, R3 ;  /* 0x000000ffff1d7224 */ /* 0x000fe200078e0003 */
[----:B------:R-:W-:Y:S01]  /*16e0*/  LOP3.LUT R120, R106, 0x40, RZ, 0x3c, !PT ;  /* 0x000000406a787812 */ /* 0x000fe200078e3cff */
[----:B------:R-:W-:Y:S06]  /*16f0*/  HMMA.16816.F32 R92, R96, R32, R92 ;  /* 0x00000020605c723c */ /* 0x000fec000000185c */
[----:B------:R-:W-:Y:S01]  /*1700*/  HMMA.16816.F32 R52, R28, R50, R52 ;  /* 0x000000321c34723c */ /* 0x000fe20000001834 */
[----:B------:R-:W-:Y:S01]  /*1710*/  F2FP.F16.E5M2.UNPACK_B R32, R82 ;  /* 0x00000052ff20723e */ /* 0x000fe200020004ff */
[----:B------:R-:W0:Y:S01]  /*1720*/  LDSM.16.M88.4 R28, [R120+UR4] ;  /* 0x00000004781c783b */ /* 0x000e220008000200 */
[----:B------:R-:W-:-:S02]  /*1730*/  F2FP.F16.E5M2.UNPACK_B R33, R83 ;  /* 0x00000053ff21723e */ /* 0x000fc400020004ff */
[----:B------:R-:W-:Y:S01]  /*1740*/  F2FP.F16.E5M2.UNPACK_B R36, R34.H1 ;  /* 0x00000022ff24723e */ /* 0x000fe200030004ff */
[----:B------:R-:W-:Y:S01]  /*1750*/  IMAD.MOV.U32 R34, RZ, RZ, R23 ;  /* 0x000000ffff227224 */ /* 0x000fe200078e0017 */
[----:B------:R-:W-:Y:S01]  /*1760*/  F2FP.F16.E5M2.UNPACK_B R37, R35.H1 ;  /* 0x00000023ff25723e */ /* 0x000fe200030004ff */
[----:B------:R-:W-:Y:S02]  /*1770*/  IMAD.MOV.U32 R35, RZ, RZ, R5 ;  /* 0x000000ffff237224 */ /* 0x000fe400078e0005 */
[----:B------:R-:W-:Y:S07]  /*1780*/  HMMA.16816.F32 R56, R84, R32, R56 ;  /* 0x000000205438723c */ /* 0x000fee0000001838 */
[----:B------:R-:W-:-:S02]  /*1790*/  IMAD.MOV.U32 R32, RZ, RZ, R9 ;  /* 0x000000ffff207224 */ /* 0x000fc400078e0009 */
[----:B------:R-:W-:Y:S01]  /*17a0*/  IMAD.MOV.U32 R33, RZ, RZ, R3 ;  /* 0x000000ffff217224 */ /* 0x000fe200078e0003 */
[----:B------:R-:W-:-:S06]  /*17b0*/  LOP3.LUT R121, R106, 0x1040, RZ, 0x3c, !PT ;  /* 0x000010406a797812 */ /* 0x000fcc00078e3cff */
[C---:B------:R-:W-:Y:S07]  /*17c0*/  HMMA.16816.F32 R68, R32.reuse, R36, R68 ;  /* 0x000000242044723c */ /* 0x040fee0000001844 */
[----:B------:R-:W-:Y:S02]  /*17d0*/  F2FP.F16.E5M2.UNPACK_B R36, R42.H1 ;  /* 0x0000002aff24723e */ /* 0x000fe400030004ff */
[----:B------:R-:W-:Y:S01]  /*17e0*/  F2FP.F16.E5M2.UNPACK_B R37, R43.H1 ;  /* 0x0000002bff25723e */ /* 0x000fe200030004ff */
[C---:B------:R-:W-:Y:S01]  /*17f0*/  HMMA.16816.F32 R72, R32.reuse, R40, R72 ;  /* 0x000000282048723c */ /* 0x040fe20000001848 */
[----:B------:R-:W-:Y:S01]  /*1800*/  F2FP.F16.E5M2.UNPACK_B R44, R38.H1 ;  /* 0x00000026ff2c723e */ /* 0x000fe200030004ff */
[----:B------:R-:W-:Y:S01]  /*1810*/  IMAD.MOV.U32 R38, RZ, RZ, R23 ;  /* 0x000000ffff267224 */ /* 0x000fe200078e0017 */
[----:B------:R-:W-:Y:S01]  /*1820*/  F2FP.F16.E5M2.UNPACK_B R45, R39.H1 ;  /* 0x00000027ff2d723e */ /* 0x000fe200030004ff */
[----:B------:R-:W-:Y:S01]  /*1830*/  IMAD.MOV.U32 R39, RZ, RZ, R5 ;  /* 0x000000ffff277224 */ /* 0x000fe200078e0005 */
[----:B------:R-:W-:Y:S01]  /*1840*/  F2FP.F16.E5M2.UNPACK_B R82, R82.H1 ;  /* 0x00000052ff52723e */ /* 0x000fe200030004ff */
[----:B------:R-:W-:Y:S01]  /*1850*/  HMMA.16816.F32 R92, R32, R36, R92 ;  /* 0x00000024205c723c */ /* 0x000fe2000000185c */
[----:B------:R-:W-:Y:S01]  /*1860*/  F2FP.F16.E5M2.UNPACK_B R83, R83.H1 ;  /* 0x00000053ff53723e */ /* 0x000fe200030004ff */
[----:B------:R-:W1:Y:S01]  /*1870*/  LDSM.16.M88.4 R32, [R121+UR4] ;  /* 0x000000047920783b */ /* 0x000e620008000200 */
[----:B------:R-:W-:-:S04]  /*1880*/  LOP3.LUT R122, R106, 0x2040, RZ, 0x3c, !PT ;  /* 0x000020406a7a7812 */ /* 0x000fc800078e3cff */
[----:B------:R-:W-:Y:S02]  /*1890*/  IMAD.MOV.U32 R36, RZ, RZ, R9 ;  /* 0x000000ffff247224 */ /* 0x000fe400078e0009 */
[----:B------:R-:W-:Y:S01]  /*18a0*/  IMAD.MOV.U32 R37, RZ, RZ, R3 ;  /* 0x000000ffff257224 */ /* 0x000fe200078e0003 */
[----:B------:R-:W-:Y:S01]  /*18b0*/  F2FP.F16.E5M2.UNPACK_B R46, R46.H1 ;  /* 0x0000002eff2e723e */ /* 0x000fe200030004ff */
[----:B------:R-:W-:Y:S01]  /*18c0*/  IMAD.MOV.U32 R40, RZ, RZ, R9 ;  /* 0x000000ffff287224 */ /* 0x000fe200078e0009 */
[----:B------:R-:W-:Y:S01]  /*18d0*/  F2FP.F16.E5M2.UNPACK_B R47, R47.H1 ;  /* 0x0000002fff2f723e */ /* 0x000fe200030004ff */
[----:B------:R-:W-:Y:S02]  /*18e0*/  IMAD.MOV.U32 R41, RZ, RZ, R3 ;  /* 0x000000ffff297224 */ /* 0x000fe400078e0003 */
[----:B------:R-:W-:Y:S01]  /*18f0*/  IMAD.MOV.U32 R42, RZ, RZ, R23 ;  /* 0x000000ffff2a7224 */ /* 0x000fe200078e0017 */
[----:B------:R-:W-:Y:S01]  /*1900*/  HMMA.16816.F32 R56, R36, R82, R56 ;  /* 0x000000522438723c */ /* 0x000fe20000001838 */
[----:B------:R-:W-:Y:S01]  /*1910*/  IMAD.MOV.U32 R43, RZ, RZ, R5 ;  /* 0x000000ffff2b7224 */ /* 0x000fe200078e0005 */
[----:B------:R-:W2:Y:S01]  /*1920*/  LDSM.16.M88.4 R36, [R122+UR4] ;  /* 0x000000047a24783b */ /* 0x000ea20008000200 */
[----:B------:R-:W-:-:S02]  /*1930*/  LOP3.LUT R123, R106, 0x3040, RZ, 0x3c, !PT ;  /* 0x000030406a7b7812 */ /* 0x000fc400078e3cff */
[----:B0-----:R-:W-:Y:S02]  /*1940*/  F2FP.F16.E5M2.UNPACK_B R76, R28 ;  /* 0x0000001cff4c723e */ /* 0x001fe400020004ff */
[----:B------:R-:W-:Y:S01]  /*1950*/  F2FP.F16.E5M2.UNPACK_B R77, R29 ;  /* 0x0000001dff4d723e */ /* 0x000fe200020004ff */
[----:B------:R-:W-:Y:S01]  /*1960*/  HMMA.16816.F32 R60, R40, R46, R60 ;  /* 0x0000002e283c723c */ /* 0x000fe2000000183c */
[----:B------:R-:W-:-:S05]  /*1970*/  LOP3.LUT R124, R106, 0x4040, RZ, 0x3c, !PT ;  /* 0x000040406a7c7812 */ /* 0x000fca00078e3cff */
[----:B------:R-:W-:Y:S01]  /*1980*/  HMMA.16816.F32 R88, R40, R44, R88 ;  /* 0x0000002c2858723c */ /* 0x000fe20000001858 */
[----:B------:R-:W-:Y:S01]  /*1990*/  IMAD.MOV.U32 R46, RZ, RZ, R6 ;  /* 0x000000ffff2e7224 */ /* 0x000fe200078e0006 */
[----:B------:R-:W0:Y:S01]  /*19a0*/  LDSM.16.M88.4 R40, [R123+UR4] ;  /* 0x000000047b28783b */ /* 0x000e220008000200 */
[----:B------:R-:W-:-:S04]  /*19b0*/  IMAD.MOV.U32 R47, RZ, RZ, R16 ;  /* 0x000000ffff2f7224 */ /* 0x000fc800078e0010 */
[----:B------:R-:W-:Y:S02]  /*19c0*/  IMAD.MOV.U32 R44, RZ, RZ, R20 ;  /* 0x000000ffff2c7224 */ /* 0x000fe400078e0014 */
[----:B------:R-:W-:-:S07]  /*19d0*/  IMAD.MOV.U32 R45, RZ, RZ, R14 ;  /* 0x000000ffff2d7224 */ /* 0x000fce00078e000e */
[----:B------:R-:W-:Y:S01]  /*19e0*/  HMMA.16816.F32 R68, R44, R76, R68 ;  /* 0x0000004c2c44723c */ /* 0x000fe20000001844 */
[----:B------:R-:W3:Y:S01]  /*19f0*/  LDSM.16.M88.4 R44, [R124+UR4] ;  /* 0x000000047c2c783b */ /* 0x000ee20008000200 */
[----:B------:R-:W-:Y:S01]  /*1a00*/  F2FP.F16.E5M2.UNPACK_B R78, R78.H1 ;  /* 0x0000004eff4e723e */ /* 0x000fe200030004ff */
[----:B------:R-:W-:Y:S01]  /*1a10*/  IMAD.MOV.U32 R48, RZ, RZ, R9 ;  /* 0x000000ffff307224 */ /* 0x000fe200078e0009 */
[----:B------:R-:W-:Y:S01]  /*1a20*/  F2FP.F16.E5M2.UNPACK_B R79, R79.H1 ;  /* 0x0000004fff4f723e */ /* 0x000fe200030004ff */
[----:B------:R-:W-:Y:S02]  /*1a30*/  IMAD.MOV.U32 R49, RZ, RZ, R3 ;  /* 0x000000ffff317224 */ /* 0x000fe400078e0003 */
[----:B------:R-:W-:Y:S02]  /*1a40*/  IMAD.MOV.U32 R50, RZ, RZ, R23 ;  /* 0x000000ffff327224 */ /* 0x000fe400078e0017 */
[----:B------:R-:W-:Y:S01]  /*1a50*/  IMAD.MOV.U32 R51, RZ, RZ, R5 ;  /* 0x000000ffff337224 */ /* 0x000fe200078e0005 */
[----:B-1----:R-:W-:-:S02]  /*1a60*/  F2FP.F16.E5M2.UNPACK_B R76, R32 ;  /* 0x00000020ff4c723e */ /* 0x002fc400020004ff */
[----:B------:R-:W-:-:S04]  /*1a70*/  F2FP.F16.E5M2.UNPACK_B R77, R33 ;  /* 0x00000021ff4d723e */ /* 0x000fc800020004ff */
[----:B------:R-:W-:Y:S07]  /*1a80*/  HMMA.16816.F32 R64, R48, R78, R64 ;  /* 0x0000004e3040723c */ /* 0x000fee0000001840 */
[----:B------:R-:W-:Y:S02]  /*1a90*/  IMAD.MOV.U32 R48, RZ, RZ, R20 ;  /* 0x000000ffff307224 */ /* 0x000fe400078e0014 */
[----:B------:R-:W-:Y:S02]  /*1aa0*/  IMAD.MOV.U32 R49, RZ, RZ, R14 ;  /* 0x000000ffff317224 */ /* 0x000fe400078e000e */
[----:B------:R-:W-:-:S02]  /*1ab0*/  IMAD.MOV.U32 R50, RZ, RZ, R6 ;  /* 0x000000ffff327224 */ /* 0x000fc400078e0006 */
[----:B------:R-:W-:-:S07]  /*1ac0*/  IMAD.MOV.U32 R51, RZ, RZ, R16 ;  /* 0x000000ffff337224 */ /* 0x000fce00078e0010 */
[----:B------:R-:W-:Y:S07]  /*1ad0*/  HMMA.16816.F32 R52, R48, R76, R52 ;  /* 0x0000004c3034723c */ /* 0x000fee0000001834 */
[----:B--2---:R-:W-:Y:S02]  /*1ae0*/  F2FP.F16.E5M2.UNPACK_B R76, R36 ;  /* 0x00000024ff4c723e */ /* 0x004fe400020004ff */
[----:B------:R-:W-:-:S07]  /*1af0*/  F2FP.F16.E5M2.UNPACK_B R77, R37 ;  /* 0x00000025ff4d723e */ /* 0x000fce00020004ff */
[----:B------:R-:W-:Y:S07]  /*1b00*/  HMMA.16816.F32 R72, R48, R76, R72 ;  /* 0x0000004c3048723c */ /* 0x000fee0000001848 */
[----:B0-----:R-:W-:Y:S02]  /*1b10*/  F2FP.F16.E5M2.UNPACK_B R76, R40 ;  /* 0x00000028ff4c723e */ /* 0x001fe400020004ff */
[----:B------:R-:W-:-:S07]  /*1b20*/  F2FP.F16.E5M2.UNPACK_B R77, R41 ;  /* 0x00000029ff4d723e */ /* 0x000fce00020004ff */
[----:B------:R-:W-:Y:S07]  /*1b30*/  HMMA.16816.F32 R60, R48, R76, R60 ;  /* 0x0000004c303c723c */ /* 0x000fee000000183c */
[----:B---3--:R-:W-:Y:S02]  /*1b40*/  F2FP.F16.E5M2.UNPACK_B R76, R44 ;  /* 0x0000002cff4c723e */ /* 0x008fe400020004ff */
[----:B------:R-:W-:Y:S02]  /*1b50*/  F2FP.F16.E5M2.UNPACK_B R77, R45 ;  /* 0x0000002dff4d723e */ /* 0x000fe400020004ff */
[----:B------:R-:W-:-:S02]  /*1b60*/  F2FP.F16.E5M2.UNPACK_B R32, R32.H1 ;  /* 0x00000020ff20723e */ /* 0x000fc400030004ff */
[----:B------:R-:W-:-:S03]  /*1b70*/  F2FP.F16.E5M2.UNPACK_B R33, R33.H1 ;  /* 0x00000021ff21723e */ /* 0x000fc600030004ff */
[----:B------:R-:W-:Y:S01]  /*1b80*/  HMMA.16816.F32 R92, R48, R76, R92 ;  /* 0x0000004c305c723c */ /* 0x000fe2000000185c */
[----:B------:R-:W-:-:S06]  /*1b90*/  LOP3.LUT R125, R106, 0x5040, RZ, 0x3c, !PT ;  /* 0x000050406a7d7812 */ /* 0x000fcc00078e3cff */
[----:B------:R-:W-:Y:S02]  /*1ba0*/  IMAD.MOV.U32 R48, RZ, RZ, R21 ;  /* 0x000000ffff307224 */ /* 0x000fe400078e0015 */
        /* <DEDUP_REMOVED lines=11> */
[----:B------:R-:W-:Y:S01]  /*1c60*/  F2FP.F16.E5M2.UNPACK_B R37, R37.H1 ;  /* 0x00000025ff25723e */ /* 0x000fe200030004ff */
[----:B------:R-:W0:Y:S01]  /*1c70*/  LDSM.16.M88.4 R48, [R125+UR4] ;  /* 0x000000047d30783b */ /* 0x000e220008000200 */
[----:B------:R-:W-:-:S04]  /*1c80*/  LOP3.LUT R126, R106, 0x6040, RZ, 0x3c, !PT ;  /* 0x000060406a7e7812 */ /* 0x000fc800078e3cff */
[C---:B------:R-:W-:Y:S06]  /*1c90*/  HMMA.16816.F32 R68, R76.reuse, R28, R68 ;  /* 0x0000001c4c44723c */ /* 0x040fec0000001844 */
[----:B------:R-:W-:Y:S01]  /*1ca0*/  HMMA.16816.F32 R76, R76, R36, R72 ;  /* 0x000000244c4c723c */ /* 0x000fe20000001848 */
[----:B------:R-:W1:Y:S01]  /*1cb0*/  LDSM.16.M88.4 R72, [R126+UR4] ;  /* 0x000000047e48783b */ /* 0x000e620008000200 */
[----:B------:R-:W-:Y:S01]  /*1cc0*/  IMAD.MOV.U32 R80, RZ, RZ, R21 ;  /* 0x000000ffff507224 */ /* 0x000fe200078e0015 */
[----:B------:R-:W-:Y:S01]  /*1cd0*/  F2FP.F16.E5M2.UNPACK_B R40, R40.H1 ;  /* 0x00000028ff28723e */ /* 0x000fe200030004ff */
[----:B------:R-:W-:Y:S01]  /*1ce0*/  IMAD.MOV.U32 R81, RZ, RZ, R15 ;  /* 0x000000ffff517224 */ /* 0x000fe200078e000f */
[----:B------:R-:W-:Y:S01]  /*1cf0*/  F2FP.F16.E5M2.UNPACK_B R41, R41.H1 ;  /* 0x00000029ff29723e */ /* 0x000fe200030004ff */
[----:B------:R-:W-:-:S02]  /*1d00*/  IMAD.MOV.U32 R82, RZ, RZ, R7 ;  /* 0x000000ffff527224 */ /* 0x000fc400078e0007 */
[----:B------:R-:W-:Y:S01]  /*1d10*/  IMAD.MOV.U32 R83, RZ, RZ, R17 ;  /* 0x000000ffff537224 */ /* 0x000fe200078e0011 */
[----:B------:R-:W-:-:S06]  /*1d20*/  LOP3.LUT R127, R106, 0x7040, RZ, 0x3c, !PT ;  /* 0x000070406a7f7812 */ /* 0x000fcc00078e3cff */
[----:B------:R-:W-:Y:S01]  /*1d30*/  HMMA.16816.F32 R60, R80, R40, R60 ;  /* 0x00000028503c723c */ /* 0x000fe2000000183c */
[----:B------:R-:W2:Y:S01]  /*1d40*/  LDSM.16.M88.4 R80, [R127+UR4] ;  /* 0x000000047f50783b */ /* 0x000ea20008000200 */
[----:B------:R-:W-:Y:S01]  /*1d50*/  IMAD.MOV.U32 R84, RZ, RZ, R21 ;  /* 0x000000ffff547224 */ /* 0x000fe200078e0015 */
[----:B------:R-:W-:Y:S01]  /*1d60*/  F2FP.F16.E5M2.UNPACK_B R44, R44.H1 ;  /* 0x0000002cff2c723e */ /* 0x000fe200030004ff */
[----:B------:R-:W-:Y:S01]  /*1d70*/  IMAD.MOV.U32 R85, RZ, RZ, R15 ;  /* 0x000000ffff557224 */ /* 0x000fe200078e000f */
[----:B------:R-:W-:Y:S01]  /*1d80*/  F2FP.F16.E5M2.UNPACK_B R45, R45.H1 ;  /* 0x0000002dff2d723e */ /* 0x000fe200030004ff */
[----:B------:R-:W-:Y:S02]  /*1d90*/  IMAD.MOV.U32 R86, RZ, RZ, R7 ;  /* 0x000000ffff567224 */ /* 0x000fe400078e0007 */
[----:B------:R-:W-:Y:S01]  /*1da0*/  IMAD.MOV.U32 R87, RZ, RZ, R17 ;  /* 0x000000ffff577224 */ /* 0x000fe200078e0011 */
[----:B0-----:R-:W-:-:S06]  /*1db0*/  F2FP.F16.E5M2.UNPACK_B R28, R48 ;  /* 0x00000030ff1c723e */ /* 0x001fcc00020004ff */
[----:B------:R-:W-:Y:S01]  /*1dc0*/  HMMA.16816.F32 R92, R84, R44, R92 ;  /* 0x0000002c545c723c */ /* 0x000fe2000000185c */
[----:B------:R-:W-:-:S06]  /*1dd0*/  F2FP.F16.E5M2.UNPACK_B R29, R49 ;  /* 0x00000031ff1d723e */ /* 0x000fcc00020004ff */
[----:B------:R-:W-:Y:S02]  /*1de0*/  IMAD.MOV.U32 R84, RZ, RZ, R20 ;  /* 0x000000ffff547224 */ /* 0x000fe400078e0014 */
[----:B------:R-:W-:Y:S02]  /*1df0*/  IMAD.MOV.U32 R85, RZ, RZ, R14 ;  /* 0x000000ffff557224 */ /* 0x000fe400078e000e */
[----:B------:R-:W-:Y:S02]  /*1e00*/  IMAD.MOV.U32 R86, RZ, RZ, R6 ;  /* 0x000000ffff567224 */ /* 0x000fe400078e0006 */
[----:B------:R-:W-:-:S07]  /*1e10*/  IMAD.MOV.U32 R87, RZ, RZ, R16 ;  /* 0x000000ffff577224 */ /* 0x000fce00078e0010 */
[----:B------:R-:W-:Y:S07]  /*1e20*/  HMMA.16816.F32 R88, R84, R28, R88 ;  /* 0x0000001c5458723c */ /* 0x000fee0000001858 */
[----:B-1----:R-:W-:Y:S02]  /*1e30*/  F2FP.F16.E5M2.UNPACK_B R28, R72 ;  /* 0x00000048ff1c723e */ /* 0x002fe400020004ff */
[----:B------:R-:W-:-:S07]  /*1e40*/  F2FP.F16.E5M2.UNPACK_B R29, R73 ;  /* 0x00000049ff1d723e */ /* 0x000fce00020004ff */
[----:B------:R-:W-:Y:S07]  /*1e50*/  HMMA.16816.F32 R56, R84, R28, R56 ;  /* 0x0000001c5438723c */ /* 0x000fee0000001838 */
[----:B--2---:R-:W-:Y:S02]  /*1e60*/  F2FP.F16.E5M2.UNPACK_B R28, R80 ;  /* 0x00000050ff1c723e */ /* 0x004fe400020004ff */
[----:B------:R-:W-:Y:S02]  /*1e70*/  F2FP.F16.E5M2.UNPACK_B R29, R81 ;  /* 0x00000051ff1d723e */ /* 0x000fe400020004ff */
[----:B------:R-:W-:-:S02]  /*1e80*/  F2FP.F16.E5M2.UNPACK_B R48, R48.H1 ;  /* 0x00000030ff30723e */ /* 0x000fc400030004ff */
[----:B------:R-:W-:Y:S02]  /*1e90*/  F2FP.F16.E5M2.UNPACK_B R49, R49.H1 ;  /* 0x00000031ff31723e */ /* 0x000fe400030004ff */
[----:B------:R-:W-:Y:S01]  /*1ea0*/  F2FP.F16.E5M2.UNPACK_B R72, R72.H1 ;  /* 0x00000048ff48723e */ /* 0x000fe200030004ff */
[----:B------:R-:W-:Y:S01]  /*1eb0*/  HMMA.16816.F32 R64, R84, R28, R64 ;  /* 0x0000001c5440723c */ /* 0x000fe20000001840 */
[----:B------:R-:W-:-:S06]  /*1ec0*/  F2FP.F16.E5M2.UNPACK_B R73, R73.H1 ;  /* 0x00000049ff49723e */ /* 0x000fcc00030004ff */
[----:B------:R-:W-:Y:S02]  /*1ed0*/  IMAD.MOV.U32 R84, RZ, RZ, R21 ;  /* 0x000000ffff547224 */ /* 0x000fe400078e0015 */
[----:B------:R-:W-:Y:S02]  /*1ee0*/  IMAD.MOV.U32 R85, RZ, RZ, R15 ;  /* 0x000000ffff557224 */ /* 0x000fe400078e000f */
[----:B------:R-:W-:Y:S02]  /*1ef0*/  IMAD.MOV.U32 R86, RZ, RZ, R7 ;  /* 0x000000ffff567224 */ /* 0x000fe400078e0007 */
[----:B------:R-:W-:Y:S01]  /*1f00*/  IMAD.MOV.U32 R87, RZ, RZ, R17 ;  /* 0x000000ffff577224 */ /* 0x000fe200078e0011 */
[----:B------:R-:W-:Y:S02]  /*1f10*/  F2FP.F16.E5M2.UNPACK_B R28, R30 ;  /* 0x0000001eff1c723e */ /* 0x000fe400020004ff */
[----:B------:R-:W-:-:S04]  /*1f20*/  F2FP.F16.E5M2.UNPACK_B R29, R31 ;  /* 0x0000001fff1d723e */ /* 0x000fc800020004ff */
[C---:B------:R-:W-:Y:S06]  /*1f30*/  HMMA.16816.F32 R88, R84.reuse, R48, R88 ;  /* 0x000000305458723c */ /* 0x040fec0000001858 */
[----:B------:R-:W-:Y:S07]  /*1f40*/  HMMA.16816.F32 R56, R84, R72, R56 ;  /* 0x000000485438723c */ /* 0x000fee0000001838 */
[----:B------:R-:W-:-:S02]  /*1f50*/  IMAD.MOV.U32 R84, RZ, RZ, R12 ;  /* 0x000000ffff547224 */ /* 0x000fc400078e000c */
[----:B------:R-:W-:Y:S02]  /*1f60*/  IMAD.MOV.U32 R85, RZ, RZ, R24 ;  /* 0x000000ffff557224 */ /* 0x000fe400078e0018 */
[----:B------:R-:W-:Y:S02]  /*1f70*/  IMAD.MOV.U32 R86, RZ, RZ, R18 ;  /* 0x000000ffff567224 */ /* 0x000fe400078e0012 */
[----:B------:R-:W-:-:S07]  /*1f80*/  IMAD.MOV.U32 R87, RZ, RZ, R10 ;  /* 0x000000ffff577224 */ /* 0x000fce00078e000a */
[----:B------:R-:W-:Y:S07]  /*1f90*/  HMMA.16816.F32 R68, R84, R28, R68 ;  /* 0x0000001c5444723c */ /* 0x000fee0000001844 */
[----:B------:R-:W-:Y:S02]  /*1fa0*/  F2FP.F16.E5M2.UNPACK_B R28, R34 ;  /* 0x00000022ff1c723e */ /* 0x000fe400020004ff */
[----:B------:R-:W-:-:S07]  /*1fb0*/  F2FP.F16.E5M2.UNPACK_B R29, R35 ;  /* 0x00000023ff1d723e */ /* 0x000fce00020004ff */
[----:B------:R-:W-:Y:S07]  /*1fc0*/  HMMA.16816.F32 R52, R84, R28, R52 ;  /* 0x0000001c5434723c */ /* 0x000fee0000001834 */
[----:B------:R-:W-:Y:S02]  /*1fd0*/  F2FP.F16.E5M2.UNPACK_B R28, R38 ;  /* 0x00000026ff1c723e */ /* 0x000fe400020004ff */
[----:B------:R-:W-:Y:S02]  /*1fe0*/  F2FP.F16.E5M2.UNPACK_B R29, R39 ;  /* 0x00000027ff1d723e */ /* 0x000fe400020004ff */
[----:B------:R-:W-:-:S05]  /*1ff0*/  SHF.R.U32.HI R32, RZ, 0x2, R109 ;  /* 0x00000002ff207819 */ /* 0x000fca000001166d */
[----:B------:R-:W-:Y:S01]  /*2000*/  HMMA.16816.F32 R76, R84, R28, R76 ;  /* 0x0000001c544c723c */ /* 0x000fe2000000184c */
[----:B------:R-:W-:Y:S02]  /*2010*/  LOP3.LUT R32, R32, 0x18, RZ, 0xc0, !PT ;  /* 0x0000001820207812 */ /* 0x000fe400078ec0ff */
[----:B------:R-:W-:Y:S02]  /*2020*/  F2FP.F16.E5M2.UNPACK_B R33, R31.H1 ;  /* 0x0000001fff21723e */ /* 0x000fe400030004ff */
[----:B------:R-:W-:Y:S01]  /*2030*/  LOP3.LUT R40, R32, 0x6, R111, 0xf8, !PT ;  /* 0x0000000620287812 */ /* 0x000fe200078ef86f */
[----:B------:R-:W-:Y:S01]  /*2040*/  IMAD.MOV.U32 R31, RZ, RZ, R11 ;  /* 0x000000ffff1f7224 */ /* 0x000fe200078e000b */
[----:B------:R-:W-:Y:S01]  /*2050*/  F2FP.F16.E5M2.UNPACK_B R32, R30.H1 ;  /* 0x0000001eff20723e */ /* 0x000fe200030004ff */
[----:B------:R-:W-:Y:S02]  /*2060*/  IMAD.MOV.U32 R28, RZ, RZ, R13 ;  /* 0x000000ffff1c7224 */ /* 0x000fe400078e000d */
[----:B------:R-:W-:-:S02]  /*2070*/  IMAD.MOV.U32 R29, RZ, RZ, R25 ;  /* 0x000000ffff1d7224 */ /* 0x000fc400078e0019 */
[----:B------:R-:W-:Y:S01]  /*2080*/  IMAD.MOV.U32 R30, RZ, RZ, R19 ;  /* 0x000000ffff1e7224 */ /* 0x000fe200078e0013 */
[----:B------:R-:W-:Y:S02]  /*2090*/  F2FP.F16.E5M2.UNPACK_B R34, R34.H1 ;  /* 0x00000022ff22723e */ /* 0x000fe400030004ff */
[----:B------:R-:W-:Y:S02]  /*20a0*/  F2FP.F16.E5M2.UNPACK_B R35, R35.H1 ;  /* 0x00000023ff23723e */ /* 0x000fe400030004ff */
[----:B------:R-:W-:Y:S02]  /*20b0*/  F2FP.F16.E5M2.UNPACK_B R38, R38.H1 ;  /* 0x00000026ff26723e */ /* 0x000fe400030004ff */
[----:B------:R-:W-:Y:S01]  /*20c0*/  F2FP.F16.E5M2.UNPACK_B R39, R39.H1 ;  /* 0x00000027ff27723e */ /* 0x000fe200030004ff */
[C---:B------:R-:W-:Y:S06]  /*20d0*/  HMMA.16816.F32 R68, R28.reuse, R32, R68 ;  /* 0x000000201c44723c */ /* 0x040fec0000001844 */
[C---:B------:R-:W-:Y:S06]  /*20e0*/  HMMA.16816.F32 R52, R28.reuse, R34, R52 ;  /* 0x000000221c34723c */ /* 0x040fec0000001834 */
[----:B------:R-:W-:Y:S07]  /*20f0*/  HMMA.16816.F32 R76, R28, R38, R76 ;  /* 0x000000261c4c723c */ /* 0x000fee000000184c */
[----:B------:R-:W-:Y:S01]  /*2100*/  IMAD.MOV.U32 R28, RZ, RZ, R12 ;  /* 0x000000ffff1c7224 */ /* 0x000fe200078e000c */
[----:B------:R-:W-:Y:S01]  /*2110*/  F2FP.F16.E5M2.UNPACK_B R38, R42 ;  /* 0x0000002aff26723e */ /* 0x000fe200020004ff */
[----:B------:R-:W-:Y:S01]  /*2120*/  IMAD.MOV.U32 R29, RZ, RZ, R24 ;  /* 0x000000ffff1d7224 */ /* 0x000fe200078e0018 */
[----:B------:R-:W-:Y:S01]  /*2130*/  F2FP.F16.E5M2.UNPACK_B R39, R43 ;  /* 0x0000002bff27723e */ /* 0x000fe200020004ff */
[----:B------:R-:W-:-:S02]  /*2140*/  IMAD.MOV.U32 R30, RZ, RZ, R18 ;  /* 0x000000ffff1e7224 */ /* 0x000fc400078e0012 */
[----:B------:R-:W-:-:S07]  /*2150*/  IMAD.MOV.U32 R31, RZ, RZ, R10 ;  /* 0x000000ffff1f7224 */ /* 0x000fce00078e000a */
[----:B------:R-:W-:Y:S01]  /*2160*/  HMMA.16816.F32 R60, R28, R38, R60 ;  /* 0x000000261c3c723c */ /* 0x000fe2000000183c */
[C---:B------:R-:W-:Y:S02]  /*2170*/  LOP3.LUT R32, R40.reuse, 0x21, RZ, 0xfc, !PT ;  /* 0x0000002128207812 */ /* 0x040fe400078efcff */
[C---:B------:R-:W-:Y:S02]  /*2180*/  LOP3.LUT R33, R40.reuse, 0x40, RZ, 0xfc, !PT ;  /* 0x0000004028217812 */ /* 0x040fe400078efcff */
[----:B------:R-:W-:Y:S01]  /*2190*/  LOP3.LUT R36, R40, 0x1, RZ, 0xfc, !PT ;  /* 0x0000000128247812 */ /* 0x000fe200078efcff */
[----:B------:R-:W-:Y:S01]  /*21a0*/  IMAD.MOV.U32 R34, RZ, RZ, R7 ;  /* 0x000000ffff227224 */ /* 0x000fe200078e0007 */
[----:B------:R-:W-:Y:S01]  /*21b0*/  ISETP.GE.AND P5, PT, R32, UR5, PT ;  /* 0x0000000520007c0c */ /* 0x000fe2000bfa6270 */
[----:B------:R-:W-:Y:S01]  /*21c0*/  IMAD.MOV.U32 R32, RZ, RZ, R21 ;  /* 0x000000ffff207224 */ /* 0x000fe200078e0015 */
[----:B------:R-:W-:Y:S01]  /*21d0*/  ISETP.GE.AND P6, PT, R33, UR5, PT ;  /* 0x0000000521007c0c */ /* 0x000fe2000bfc6270 */
[----:B------:R-:W-:Y:S01]  /*21e0*/  IMAD.MOV.U32 R33, RZ, RZ, R15 ;  /* 0x000000ffff217224 */ /* 0x000fe200078e000f */
[----:B------:R-:W-:Y:S01]  /*21f0*/  F2FP.F16.E5M2.UNPACK_B R80, R80.H1 ;  /* 0x00000050ff50723e */ /* 0x000fe200030004ff */
[----:B------:R-:W-:Y:S01]  /*2200*/  IMAD.MOV.U32 R35, RZ, RZ, R17 ;  /* 0x000000ffff237224 */ /* 0x000fe200078e0011 */
[----:B------:R-:W-:Y:S01]  /*2210*/  F2FP.F16.E5M2.UNPACK_B R81, R81.H1 ;  /* 0x00000051ff51723e */ /* 0x000fe200030004ff */
[----:B------:R-:W-:Y:S01]  /*2220*/  FMUL R69, R69, UR8 ;  /* 0x0000000845457c20 */ /* 0x000fe20008400000 */
[----:B------:R-:W-:Y:S01]  /*2230*/  ISETP.GE.AND P3, PT, R36, UR5, PT ;  /* 0x0000000524007c0c */ /* 0x000fe2000bf66270 */
[----:B------:R-:W-:Y:S01]  /*2240*/  FMUL R71, R71, UR8 ;  /* 0x0000000847477c20 */ /* 0x000fe20008400000 */
[----:B------:R-:W-:-:S02]  /*2250*/  LOP3.LUT R37, R40, 0x20, RZ, 0xfc, !PT ;  /* 0x0000002028257812 */ /* 0x000fc400078efcff */
[----:B------:R-:W-:Y:S01]  /*2260*/  LOP3.LUT R36, R40, 0x41, RZ, 0xfc, !PT ;  /* 0x0000004128247812 */ /* 0x000fe200078efcff */
[----:B------:R-:W-:Y:S01]  /*2270*/  IMAD.MOV.U32 R28, RZ, RZ, R13 ;  /* 0x000000ffff1c7224 */ /* 0x000fe200078e000d */
[----:B------:R-:W-:Y:S01]  /*2280*/  F2FP.F16.E5M2.UNPACK_B R42, R42.H1 ;  /* 0x0000002aff2a723e */ /* 0x000fe200030004ff */
[----:B------:R-:W-:Y:S01]  /*2290*/  IMAD.MOV.U32 R29, RZ, RZ, R25 ;  /* 0x000000ffff1d7224 */ /* 0x000fe200078e0019 */
[----:B------:R-:W-:Y:S01]  /*22a0*/  F2FP.F16.E5M2.UNPACK_B R43, R43.H1 ;  /* 0x0000002bff2b723e */ /* 0x000fe200030004ff */
[----:B------:R-:W-:Y:S02]  /*22b0*/  IMAD.MOV.U32 R30, RZ, RZ, R19 ;  /* 0x000000ffff1e7224 */ /* 0x000fe400078e0013 */
[----:B------:R-:W-:Y:S01]  /*22c0*/  FMUL R44, R69, 1.4426950216293334961 ;  /* 0x3fb8aa3b452c7820 */ /* 0x000fe20000400000 */
[----:B------:R-:W-:Y:S02]  /*22d0*/  IMAD.MOV.U32 R31, RZ, RZ, R11 ;  /* 0x000000ffff1f7224 */ /* 0x000fe400078e000b */
[----:B------:R-:W-:Y:S01]  /*22e0*/  FMUL R41, R71, 1.4426950216293334961 ;  /* 0x3fb8aa3b47297820 */ /* 0x000fe20000400000 */
[----:B------:R-:W-:Y:S01]  /*22f0*/  ISETP.GE.AND P4, PT, R37, UR5, PT ;  /* 0x0000000525007c0c */ /* 0x000fe2000bf86270 */
[----:B------:R-:W-:Y:S01]  /*2300*/  HMMA.16816.F32 R64, R32, R80, R64 ;  /* 0x000000502040723c */ /* 0x000fe20000001840 */
[----:B------:R-:W-:Y:S01]  /*2310*/  ISETP.GE.AND P0, PT, R36, UR5, PT ;  /* 0x0000000524007c0c */ /* 0x000fe2000bf06270 */
[----:B------:R-:W-:Y:S01]  /*2320*/  FMUL R52, R52, UR8 ;  /* 0x0000000834347c20 */ /* 0x000fe20008400000 */
[----:B------:R-:W-:Y:S01]  /*2330*/  LOP3.LUT R37, R40, 0x60, RZ, 0xfc, !PT ;  /* 0x0000006028257812 */ /* 0x000fe200078efcff */
[----:B------:R-:W-:Y:S01]  /*2340*/  FMUL R54, R54, UR8 ;  /* 0x0000000836367c20 */ /* 0x000fe20008400000 */
[----:B------:R-:W-:-:S02]  /*2350*/  LOP3.LUT R36, R40, 0x61, RZ, 0xfc, !PT ;  /* 0x0000006128247812 */ /* 0x000fc400078efcff */
[----:B------:R-:W-:Y:S01]  /*2360*/  LOP3.LUT R32, R40, 0x80, RZ, 0xfc, !PT ;  /* 0x0000008028207812 */ /* 0x000fe200078efcff */
[----:B------:R-:W-:Y:S01]  /*2370*/  FMUL R48, R52, 1.4426950216293334961 ;  /* 0x3fb8aa3b34307820 */ /* 0x000fe20000400000 */
[----:B------:R-:W-:Y:S01]  /*2380*/  FSEL R44, R44, -INF , !P3 ;  /* 0xff8000002c2c7808 */ /* 0x000fe20005800000 */
[----:B------:R-:W-:Y:S01]  /*2390*/  FMUL R45, R54, 1.4426950216293334961 ;  /* 0x3fb8aa3b362d7820 */ /* 0x000fe20000400000 */
[----:B------:R-:W-:Y:S01]  /*23a0*/  FSEL R41, R41, -INF , !P3 ;  /* 0xff80000029297808 */ /* 0x000fe20005800000 */
[----:B------:R-:W-:Y:S01]  /*23b0*/  HMMA.16816.F32 R60, R28, R42, R60 ;  /* 0x0000002a1c3c723c */ /* 0x000fe2000000183c */
[----:B------:R-:W-:Y:S01]  /*23c0*/  ISETP.GE.AND P1, PT, R37, UR5, PT ;  /* 0x0000000525007c0c */ /* 0x000fe2000bf26270 */
[----:B------:R-:W-:Y:S01]  /*23d0*/  IMAD.MOV.U32 R33, RZ, RZ, R24 ;  /* 0x000000ffff217224 */ /* 0x000fe200078e0018 */
[----:B------:R-:W-:Y:S01]  /*23e0*/  ISETP.GE.AND P2, PT, R36, UR5, PT ;  /* 0x0000000524007c0c */ /* 0x000fe2000bf46270 */
[----:B------:R-:W-:Y:S01]  /*23f0*/  IMAD.MOV.U32 R34, RZ, RZ, R18 ;  /* 0x000000ffff227224 */ /* 0x000fe200078e0012 */
[----:B------:R-:W-:Y:S01]  /*2400*/  ISETP.GE.AND P3, PT, R32, UR5, PT ;  /* 0x0000000520007c0c */ /* 0x000fe2000bf66270 */
[----:B------:R-:W-:Y:S01]  /*2410*/  IMAD.MOV.U32 R32, RZ, RZ, R12 ;  /* 0x000000ffff207224 */ /* 0x000fe200078e000c */
[----:B------:R-:W-:Y:S01]  /*2420*/  F2FP.F16.E5M2.UNPACK_B R36, R46 ;  /* 0x0000002eff24723e */ /* 0x000fe200020004ff */
[----:B------:R-:W-:Y:S01]  /*2430*/  IMAD.MOV.U32 R35, RZ, RZ, R10 ;  /* 0x000000ffff237224 */ /* 0x000fe200078e000a */
[----:B------:R-:W-:Y:S01]  /*2440*/  F2FP.F16.E5M2.UNPACK_B R37, R47 ;  /* 0x0000002fff25723e */ /* 0x000fe200020004ff */
[----:B------:R-:W-:Y:S01]  /*2450*/  FMUL R53, R53, UR8 ;  /* 0x0000000835357c20 */ /* 0x000fe20008400000 */
[----:B------:R-:W-:Y:S01]  /*2460*/  LOP3.LUT R49, R40, 0x81, RZ, 0xfc, !PT ;  /* 0x0000008128317812 */ /* 0x000fe200078efcff */
[----:B------:R-:W-:Y:S01]  /*2470*/  FMUL R55, R55, UR8 ;  /* 0x0000000837377c20 */ /* 0x000fe20008400000 */
[----:B------:R-:W-:Y:S01]  /*2480*/  FMUL R76, R76, UR8 ;  /* 0x000000084c4c7c20 */ /* 0x000fe20008400000 */
[----:B------:R-:W-:Y:S01]  /*2490*/  FMUL R78, R78, UR8 ;  /* 0x000000084e4e7c20 */ /* 0x000fe20008400000 */
[----:B------:R-:W-:Y:S01]  /*24a0*/  FSEL R48, R48, -INF , !P4 ;  /* 0xff80000030307808 */ /* 0x000fe20006000000 */
[----:B------:R-:W-:Y:S01]  /*24b0*/  FMUL R53, R53, 1.4426950216293334961 ;  /* 0x3fb8aa3b35357820 */ /* 0x000fe20000400000 */
[----:B------:R-:W-:Y:S01]  /*24c0*/  FSEL R45, R45, -INF , !P4 ;  /* 0xff8000002d2d7808 */ /* 0x000fe20006000000 */
[----:B------:R-:W-:Y:S01]  /*24d0*/  FMUL R55, R55, 1.4426950216293334961 ;  /* 0x3fb8aa3b37377820 */ /* 0x000fe20000400000 */
[----:B------:R-:W-:Y:S01]  /*24e0*/  ISETP.GE.AND P4, PT, R49, UR5, PT ;  /* 0x0000000531007c0c */ /* 0x000fe2000bf86270 */
[----:B------:R-:W-:Y:S01]  /*24f0*/  FMUL R52, R76, 1.4426950216293334961 ;  /* 0x3fb8aa3b4c347820 */ /* 0x000fe20000400000 */
[----:B------:R-:W-:Y:S01]  /*2500*/  FMUL R49, R78, 1.4426950216293334961 ;  /* 0x3fb8aa3b4e317820 */ /* 0x000fe20000400000 */
[----:B------:R-:W-:Y:S01]  /*2510*/  HMMA.16816.F32 R92, R32, R36, R92 ;  /* 0x00000024205c723c */ /* 0x000fe2000000185c */
[----:B------:R-:W-:-:S02]  /*2520*/  FSEL R54, R53, -INF , !P5 ;  /* 0xff80000035367808 */ /* 0x000fc40006800000 */
[----:B------:R-:W-:-:S04]  /*2530*/  FSEL R53, R55, -INF , !P5 ;  /* 0xff80000037357808 */ /* 0x000fc80006800000 */
[C---:B------:R-:W-:Y:S02]  /*2540*/  LOP3.LUT R32, R40.reuse, 0xa0, RZ, 0xfc, !PT ;  /* 0x000000a028207812 */ /* 0x040fe400078efcff */
[----:B------:R-:W-:Y:S02]  /*2550*/  LOP3.LUT R33, R40, 0xa1, RZ, 0xfc, !PT ;  /* 0x000000a128217812 */ /* 0x000fe400078efcff */
[----:B------:R-:W-:Y:S02]  /*2560*/  FSEL R52, R52, -INF , !P6 ;  /* 0xff80000034347808 */ /* 0x000fe40007000000 */
[----:B------:R-:W-:Y:S01]  /*2570*/  FSEL R49, R49, -INF , !P6 ;  /* 0xff80000031317808 */ /* 0x000fe20007000000 */
[--C-:B------:R-:W-:Y:S01]  /*2580*/  IMAD.MOV.U32 R28, RZ, RZ, R12.reuse ;  /* 0x000000ffff1c7224 */ /* 0x100fe200078e000c */
[----:B------:R-:W-:Y:S01]  /*2590*/  ISETP.GE.AND P5, PT, R32, UR5, PT ;  /* 0x0000000520007c0c */ /* 0x000fe2000bfa6270 */
[----:B------:R-:W-:Y:S01]  /*25a0*/  IMAD.MOV.U32 R32, RZ, RZ, R12 ;  /* 0x000000ffff207224 */ /* 0x000fe200078e000c */
[----:B------:R-:W-:Y:S01]  /*25b0*/  ISETP.GE.AND P6, PT, R33, UR5, PT ;  /* 0x0000000521007c0c */ /* 0x000fe2000bfc6270 */
[--C-:B------:R-:W-:Y:S01]  /*25c0*/  IMAD.MOV.U32 R29, RZ, RZ, R24.reuse ;  /* 0x000000ffff1d7224 */ /* 0x100fe200078e0018 */
[----:B------:R-:W-:Y:S01]  /*25d0*/  F2FP.F16.E5M2.UNPACK_B R38, R50 ;  /* 0x00000032ff26723e */ /* 0x000fe200020004ff */
[----:B------:R-:W-:Y:S01]  /*25e0*/  IMAD.MOV.U32 R33, RZ, RZ, R24 ;  /* 0x000000ffff217224 */ /* 0x000fe200078e0018 */
[----:B------:R-:W-:Y:S01]  /*25f0*/  F2FP.F16.E5M2.UNPACK_B R39, R51 ;  /* 0x00000033ff27723e */ /* 0x000fe200020004ff */
[----:B------:R-:W-:Y:S01]  /*2600*/  IMAD.MOV.U32 R30, RZ, RZ, R18 ;  /* 0x000000ffff1e7224 */ /* 0x000fe200078e0012 */
[----:B------:R-:W-:Y:S01]  /*2610*/  F2FP.F16.E5M2.UNPACK_B R36, R74 ;  /* 0x0000004aff24723e */ /* 0x000fe200020004ff */
[----:B------:R-:W-:Y:S01]  /*2620*/  IMAD.MOV.U32 R31, RZ, RZ, R10 ;  /* 0x000000ffff1f7224 */ /* 0x000fe200078e000a */
[----:B------:R-:W-:Y:S01]  /*2630*/  F2FP.F16.E5M2.UNPACK_B R37, R75 ;  /* 0x0000004bff25723e */ /* 0x000fe200020004ff */
[----:B------:R-:W-:Y:S01]  /*2640*/  FMUL R60, R60, UR8 ;  /* 0x000000083c3c7c20 */ /* 0x000fe20008400000 */
[----:B------:R-:W-:-:S04]  /*2650*/  FMUL R62, R62, UR8 ;  /* 0x000000083e3e7c20 */ /* 0x000fc80008400000 */
[----:B------:R-:W-:Y:S06]  /*2660*/  HMMA.16816.F32 R88, R28, R38, R88 ;  /* 0x000000261c58723c */ /* 0x000fec0000001858 */
[----:B------:R-:W-:Y:S07]  /*2670*/  HMMA.16816.F32 R56, R32, R36, R56 ;  /* 0x000000242038723c */ /* 0x000fee0000001838 */
[----:B------:R-:W-:-:S02]  /*2680*/  F2FP.F16.E5M2.UNPACK_B R32, R82 ;  /* 0x00000052ff20723e */ /* 0x000fc400020004ff */
[----:B------:R-:W-:Y:S01]  /*2690*/  F2FP.F16.E5M2.UNPACK_B R33, R83 ;  /* 0x00000053ff21723e */ /* 0x000fe200020004ff */
[----:B------:R-:W-:Y:S01]  /*26a0*/  FMUL R37, R60, 1.4426950216293334961 ;  /* 0x3fb8aa3b3c257820 */ /* 0x000fe20000400000 */
[----:B------:R-:W-:Y:S01]  /*26b0*/  FMUL R36, R62, 1.4426950216293334961 ;  /* 0x3fb8aa3b3e247820 */ /* 0x000fe20000400000 */
[----:B------:R-:W-:Y:S01]  /*26c0*/  FMUL R68, R68, UR8 ;  /* 0x0000000844447c20 */ /* 0x000fe20008400000 */
[----:B------:R-:W-:Y:S02]  /*26d0*/  F2FP.F16.E5M2.UNPACK_B R46, R46.H1 ;  /* 0x0000002eff2e723e */ /* 0x000fe400030004ff */
[----:B------:R-:W-:Y:S01]  /*26e0*/  F2FP.F16.E5M2.UNPACK_B R47, R47.H1 ;  /* 0x0000002fff2f723e */ /* 0x000fe200030004ff */
[----:B------:R-:W-:Y:S01]  /*26f0*/  HMMA.16816.F32 R64, R28, R32, R64 ;  /* 0x000000201c40723c */ /* 0x000fe20000001840 */
[----:B------:R-:W-:Y:S01]  /*2700*/  FSEL R37, R37, -INF , !P1 ;  /* 0xff80000025257808 */ /* 0x000fe20004800000 */
[----:B------:R-:W-:Y:S01]  /*2710*/  FMUL R68, R68, 1.4426950216293334961 ;  /* 0x3fb8aa3b44447820 */ /* 0x000fe20000400000 */
[----:B------:R-:W-:-:S04]  /*2720*/  FSEL R36, R36, -INF , !P1 ;  /* 0xff80000024247808 */ /* 0x000fc80004800000 */
[----:B------:R-:W-:Y:S02]  /*2730*/  IMAD.MOV.U32 R28, RZ, RZ, R13 ;  /* 0x000000ffff1c7224 */ /* 0x000fe400078e000d */
[----:B------:R-:W-:Y:S02]  /*2740*/  IMAD.MOV.U32 R29, RZ, RZ, R25 ;  /* 0x000000ffff1d7224 */ /* 0x000fe400078e0019 */
[----:B------:R-:W-:Y:S02]  /*2750*/  IMAD.MOV.U32 R30, RZ, RZ, R19 ;  /* 0x000000ffff1e7224 */ /* 0x000fe400078e0013 */
[----:B------:R-:W-:Y:S02]  /*2760*/  IMAD.MOV.U32 R31, RZ, RZ, R11 ;  /* 0x000000ffff1f7224 */ /* 0x000fe400078e000b */
[----:B------:R-:W-:Y:S01]  /*2770*/  FMUL R70, R70, UR8 ;  /* 0x0000000846467c20 */ /* 0x000fe20008400000 */
[----:B------:R-:W-:Y:S01]  /*2780*/  ISETP.GE.AND P1, PT, R40, UR5, PT ;  /* 0x0000000528007c0c */ /* 0x000fe2000bf26270 */
[----:B------:R-:W-:Y:S01]  /*2790*/  IMAD.MOV.U32 R32, RZ, RZ, R13 ;  /* 0x000000ffff207224 */ /* 0x000fe200078e000d */
[----:B------:R-:W-:Y:S01]  /*27a0*/  F2FP.F16.E5M2.UNPACK_B R50, R50.H1 ;  /* 0x00000032ff32723e */ /* 0x000fe200030004ff */
[----:B------:R-:W-:Y:S01]  /*27b0*/  IMAD.MOV.U32 R33, RZ, RZ, R25 ;  /* 0x000000ffff217224 */ /* 0x000fe200078e0019 */
[----:B------:R-:W-:Y:S01]  /*27c0*/  F2FP.F16.E5M2.UNPACK_B R51, R51.H1 ;  /* 0x00000033ff33723e */ /* 0x000fe200030004ff */
[----:B------:R-:W-:Y:S01]  /*27d0*/  HMMA.16816.F32 R92, R28, R46, R92 ;  /* 0x0000002e1c5c723c */ /* 0x000fe2000000185c */
[----:B------:R-:W-:Y:S01]  /*27e0*/  FMUL R70, R70, 1.4426950216293334961 ;  /* 0x3fb8aa3b46467820 */ /* 0x000fe20000400000 */
[----:B------:R-:W-:-:S02]  /*27f0*/  IMAD.MOV.U32 R34, RZ, RZ, R19 ;  /* 0x000000ffff227224 */ /* 0x000fc400078e0013 */
[----:B------:R-:W-:-:S03]  /*2800*/  IMAD.MOV.U32 R35, RZ, RZ, R11 ;  /* 0x000000ffff237224 */ /* 0x000fc600078e000b */
[----:B------:R-:W-:Y:S02]  /*2810*/  FSEL R29, R68, -INF , !P1 ;  /* 0xff800000441d7808 */ /* 0x000fe40004800000 */
[----:B------:R-:W-:Y:S02]  /*2820*/  FSEL R70, R70, -INF , !P1 ;  /* 0xff80000046467808 */ /* 0x000fe40004800000 */
[----:B------:R-:W-:Y:S01]  /*2830*/  FMNMX R29, R29, R44, !PT ;  /* 0x0000002c1d1d7209 */ /* 0x000fe20007800000 */
[----:B------:R-:W-:Y:S01]  /*2840*/  HMMA.16816.F32 R88, R32, R50, R88 ;  /* 0x000000322058723c */ /* 0x000fe20000001858 */
[----:B------:R-:W-:Y:S02]  /*2850*/  F2FP.F16.E5M2.UNPACK_B R74, R74.H1 ;  /* 0x0000004aff4a723e */ /* 0x000fe400030004ff */
[----:B------:R-:W-:Y:S02]  /*2860*/  F2FP.F16.E5M2.UNPACK_B R75, R75.H1 ;  /* 0x0000004bff4b723e */ /* 0x000fe400030004ff */
[----:B------:R-:W-:-:S02]  /*2870*/  FMNMX R70, R70, R41, !PT ;  /* 0x0000002946467209 */ /* 0x000fc40007800000 */
[----:B------:R-:W-:Y:S01]  /*2880*/  FMNMX R33, R48, R29, !PT ;  /* 0x0000001d30217209 */ /* 0x000fe20007800000 */
[----:B------:R-:W-:Y:S02]  /*2890*/  IMAD.MOV.U32 R29, RZ, RZ, R25 ;  /* 0x000000ffff1d7224 */ /* 0x000fe400078e0019 */
[----:B------:R-:W-:Y:S01]  /*28a0*/  FMUL R77, R77, UR8 ;  /* 0x000000084d4d7c20 */ /* 0x000fe20008400000 */
[----:B------:R-:W-:Y:S01]  /*28b0*/  FMUL R79, R79, UR8 ;  /* 0x000000084f4f7c20 */ /* 0x000fe20008400000 */
[----:B------:R-:W-:Y:S02]  /*28c0*/  FMNMX R70, R45, R70, !PT ;  /* 0x000000462d467209 */ /* 0x000fe40007800000 */
[----:B------:R-:W-:Y:S01]  /*28d0*/  FMUL R77, R77, 1.4426950216293334961 ;  /* 0x3fb8aa3b4d4d7820 */ /* 0x000fe20000400000 */
[----:B------:R-:W-:Y:S01]  /*28e0*/  FMUL R79, R79, 1.4426950216293334961 ;  /* 0x3fb8aa3b4f4f7820 */ /* 0x000fe20000400000 */
[----:B------:R-:W-:Y:S01]  /*28f0*/  HMMA.16816.F32 R56, R28, R74, R56 ;  /* 0x0000004a1c38723c */ /* 0x000fe20000001838 */
[----:B------:R-:W-:-:S02]  /*2900*/  FMNMX R33, R54, R33, !PT ;  /* 0x0000002136217209 */ /* 0x000fc40007800000 */
[----:B------:R-:W-:Y:S02]  /*2910*/  FMNMX R70, R53, R70, !PT ;  /* 0x0000004635467209 */ /* 0x000fe40007800000 */
[----:B------:R-:W-:Y:S02]  /*2920*/  F2FP.F16.E5M2.UNPACK_B R82, R82.H1 ;  /* 0x00000052ff52723e */ /* 0x000fe400030004ff */
[----:B------:R-:W-:Y:S01]  /*2930*/  F2FP.F16.E5M2.UNPACK_B R83, R83.H1 ;  /* 0x00000053ff53723e */ /* 0x000fe200030004ff */
[----:B------:R-:W-:Y:S01]  /*2940*/  FMUL R61, R61, UR8 ;  /* 0x000000083d3d7c20 */ /* 0x000fe20008400000 */
[----:B------:R-:W-:Y:S01]  /*2950*/  FMUL R63, R63, UR8 ;  /* 0x000000083f3f7c20 */ /* 0x000fe20008400000 */
[----:B------:R-:W-:Y:S02]  /*2960*/  FSEL R39, R77, -INF , !P0 ;  /* 0xff8000004d277808 */ /* 0x000fe40004000000 */
[----:B------:R-:W-:Y:S02]  /*2970*/  FSEL R38, R79, -INF , !P0 ;  /* 0xff8000004f267808 */ /* 0x000fe40004000000 */
[----:B------:R-:W-:-:S02]  /*2980*/  FMNMX R52, R52, R33, !PT ;  /* 0x0000002134347209 */ /* 0x000fc40007800000 */
[----:B------:R-:W-:Y:S01]  /*2990*/  FMNMX R49, R49, R70, !PT ;  /* 0x0000004631317209 */ /* 0x000fe20007800000 */
[----:B------:R-:W-:Y:S01]  /*29a0*/  FMUL R61, R61, 1.4426950216293334961 ;  /* 0x3fb8aa3b3d3d7820 */ /* 0x000fe20000400000 */
[----:B------:R-:W-:Y:S01]  /*29b0*/  FMUL R32, R63, 1.4426950216293334961 ;  /* 0x3fb8aa3b3f207820 */ /* 0x000fe20000400000 */
[----:B------:R-:W-:Y:S01]  /*29c0*/  FMUL R92, R92, UR8 ;  /* 0x000000085c5c7c20 */ /* 0x000fe20008400000 */
[----:B------:R-:W-:Y:S01]  /*29d0*/  FMUL R94, R94, UR8 ;  /* 0x000000085e5e7c20 */ /* 0x000fe20008400000 */
[----:B------:R-:W-:Y:S01]  /*29e0*/  HMMA.16816.F32 R64, R28, R82, R64 ;  /* 0x000000521c40723c */ /* 0x000fe20000001840 */
[----:B------:R-:W-:Y:S02]  /*29f0*/  FMNMX R52, R39, R52, !PT ;  /* 0x0000003427347209 */ /* 0x000fe40007800000 */
[----:B------:R-:W-:Y:S01]  /*2a00*/  FMNMX R49, R38, R49, !PT ;  /* 0x0000003126317209 */ /* 0x000fe20007800000 */
[----:B------:R-:W-:Y:S01]  /*2a10*/  FMUL R92, R92, 1.4426950216293334961 ;  /* 0x3fb8aa3b5c5c7820 */ /* 0x000fe20000400000 */
[----:B------:R-:W-:Y:S01]  /*2a20*/  FMUL R94, R94, 1.4426950216293334961 ;  /* 0x3fb8aa3b5e5e7820 */ /* 0x000fe20000400000 */
[----:B------:R-:W-:Y:S01]  /*2a30*/  FMUL R93, R93, UR8 ;  /* 0x000000085d5d7c20 */ /* 0x000fe20008400000 */
[----:B------:R-:W-:Y:S01]  /*2a40*/  FMUL R95, R95, UR8 ;  /* 0x000000085f5f7c20 */ /* 0x000fe20008400000 */
[----:B------:R-:W-:-:S02]  /*2a50*/  FSEL R61, R61, -INF , !P2 ;  /* 0xff8000003d3d7808 */ /* 0x000fc40005000000 */
[----:B------:R-:W-:Y:S02]  /*2a60*/  FSEL R32, R32, -INF , !P2 ;  /* 0xff80000020207808 */ /* 0x000fe40005000000 */
[----:B------:R-:W-:Y:S02]  /*2a70*/  FMNMX R52, R37, R52, !PT ;  /* 0x0000003425347209 */ /* 0x000fe40007800000 */
[----:B------:R-:W-:Y:S01]  /*2a80*/  FMNMX R49, R36, R49, !PT ;  /* 0x0000003124317209 */ /* 0x000fe20007800000 */
[----:B------:R-:W-:Y:S01]  /*2a90*/  FMUL R93, R93, 1.4426950216293334961 ;  /* 0x3fb8aa3b5d5d7820 */ /* 0x000fe20000400000 */
[----:B------:R-:W-:Y:S01]  /*2aa0*/  FMUL R88, R88, UR8 ;  /* 0x0000000858587c20 */ /* 0x000fe20008400000 */
[----:B------:R-:W-:Y:S01]  /*2ab0*/  FMUL R90, R90, UR8 ;  /* 0x000000085a5a7c20 */ /* 0x000fe20008400000 */
[----:B------:R-:W-:Y:S01]  /*2ac0*/  FMUL R95, R95, 1.4426950216293334961 ;  /* 0x3fb8aa3b5f5f7820 */ /* 0x000fe20000400000 */
[----:B------:R-:W-:Y:S02]  /*2ad0*/  FSEL R92, R92, -INF , !P3 ;  /* 0xff8000005c5c7808 */ /* 0x000fe40005800000 */
[----:B------:R-:W-:-:S02]  /*2ae0*/  FSEL R94, R94, -INF , !P3 ;  /* 0xff8000005e5e7808 */ /* 0x000fc40005800000 */
[----:B------:R-:W-:Y:S02]  /*2af0*/  FMNMX R61, R61, R52, !PT ;  /* 0x000000343d3d7209 */ /* 0x000fe40007800000 */
[----:B------:R-:W-:Y:S01]  /*2b00*/  FMNMX R49, R32, R49, !PT ;  /* 0x0000003120317209 */ /* 0x000fe20007800000 */
[----:B------:R-:W-:Y:S01]  /*2b10*/  FMUL R88, R88, 1.4426950216293334961 ;  /* 0x3fb8aa3b58587820 */ /* 0x000fe20000400000 */
[----:B------:R-:W-:Y:S01]  /*2b20*/  FMUL R90, R90, 1.4426950216293334961 ;  /* 0x3fb8aa3b5a5a7820 */ /* 0x000fe20000400000 */
[----:B------:R-:W-:Y:S01]  /*2b30*/  FMUL R89, R89, UR8 ;  /* 0x0000000859597c20 */ /* 0x000fe20008400000 */
[----:B------:R-:W-:Y:S01]  /*2b40*/  FMUL R91, R91, UR8 ;  /* 0x000000085b5b7c20 */ /* 0x000fe20008400000 */
[----:B------:R-:W-:Y:S02]  /*2b50*/  FMNMX R92, R92, R61, !PT ;  /* 0x0000003d5c5c7209 */ /* 0x000fe40007800000 */
[----:B------:R-:W-:Y:S02]  /*2b60*/  FSEL R93, R93, -INF , !P4 ;  /* 0xff8000005d5d7808 */ /* 0x000fe40006000000 */
[----:B------:R-:W-:-:S02]  /*2b70*/  FMNMX R94, R94, R49, !PT ;  /* 0x000000315e5e7209 */ /* 0x000fc40007800000 */
[----:B------:R-:W-:Y:S01]  /*2b80*/  FSEL R95, R95, -INF , !P4 ;  /* 0xff8000005f5f7808 */ /* 0x000fe20006000000 */
[----:B------:R-:W-:Y:S01]  /*2b90*/  FMUL R89, R89, 1.4426950216293334961 ;  /* 0x3fb8aa3b59597820 */ /* 0x000fe20000400000 */
[----:B------:R-:W-:Y:S01]  /*2ba0*/  LOP3.LUT R42, R40, 0xc0, RZ, 0xfc, !PT ;  /* 0x000000c0282a7812 */ /* 0x000fe200078efcff */
[----:B------:R-:W-:Y:S01]  /*2bb0*/  FMUL R91, R91, 1.4426950216293334961 ;  /* 0x3fb8aa3b5b5b7820 */ /* 0x000fe20000400000 */
[----:B------:R-:W-:Y:S01]  /*2bc0*/  FMUL R56, R56, UR8 ;  /* 0x0000000838387c20 */ /* 0x000fe20008400000 */
[----:B------:R-:W-:Y:S01]  /*2bd0*/  FMUL R58, R58, UR8 ;  /* 0x000000083a3a7c20 */ /* 0x000fe20008400000 */
[----:B------:R-:W-:Y:S02]  /*2be0*/  FMNMX R93, R93, R92, !PT ;  /* 0x0000005c5d5d7209 */ /* 0x000fe40007800000 */
[----:B------:R-:W-:Y:S02]  /*2bf0*/  FSEL R88, R88, -INF , !P5 ;  /* 0xff80000058587808 */ /* 0x000fe40006800000 */
[----:B------:R-:W-:-:S02]  /*2c00*/  FMNMX R95, R95, R94, !PT ;  /* 0x0000005e5f5f7209 */ /* 0x000fc40007800000 */
[----:B------:R-:W-:Y:S01]  /*2c10*/  FSEL R90, R90, -INF , !P5 ;  /* 0xff8000005a5a7808 */ /* 0x000fe20006800000 */
[----:B------:R-:W-:Y:S01]  /*2c20*/  FMUL R57, R57, UR8 ;  /* 0x0000000839397c20 */ /* 0x000fe20008400000 */
[----:B------:R-:W-:Y:S01]  /*2c30*/  ISETP.GE.AND P0, PT, R42, UR5, PT ;  /* 0x000000052a007c0c */ /* 0x000fe2000bf06270 */
[----:B------:R-:W-:Y:S01]  /*2c40*/  FMUL R59, R59, UR8 ;  /* 0x000000083b3b7c20 */ /* 0x000fe20008400000 */
[----:B------:R-:W-:Y:S01]  /*2c50*/  FMUL R56, R56, 1.4426950216293334961 ;  /* 0x3fb8aa3b38387820 */ /* 0x000fe20000400000 */
[----:B------:R-:W-:Y:S01]  /*2c60*/  FMUL R58, R58, 1.4426950216293334961 ;  /* 0x3fb8aa3b3a3a7820 */ /* 0x000fe20000400000 */
[----:B------:R-:W-:Y:S02]  /*2c70*/  LOP3.LUT R42, R40, 0xc1, RZ, 0xfc, !PT ;  /* 0x000000c1282a7812 */ /* 0x000fe400078efcff */
[----:B------:R-:W-:Y:S02]  /*2c80*/  FMNMX R88, R88, R93, !PT ;  /* 0x0000005d58587209 */ /* 0x000fe40007800000 */
[----:B------:R-:W-:-:S02]  /*2c90*/  FMNMX R90, R90, R95, !PT ;  /* 0x0000005f5a5a7209 */ /* 0x000fc40007800000 */
[----:B------:R-:W-:Y:S02]  /*2ca0*/  FSEL R89, R89, -INF , !P6 ;  /* 0xff80000059597808 */ /* 0x000fe40007000000 */
[----:B------:R-:W-:Y:S01]  /*2cb0*/  FSEL R91, R91, -INF , !P6 ;  /* 0xff8000005b5b7808 */ /* 0x000fe20007000000 */
[----:B------:R-:W-:Y:S01]  /*2cc0*/  FMUL R64, R64, UR8 ;  /* 0x0000000840407c20 */ /* 0x000fe20008400000 */
[----:B------:R-:W-:Y:S01]  /*2cd0*/  FMUL R66, R66, UR8 ;  /* 0x0000000842427c20 */ /* 0x000fe20008400000 */
[----:B------:R-:W-:Y:S01]  /*2ce0*/  FMUL R57, R57, 1.4426950216293334961 ;  /* 0x3fb8aa3b39397820 */ /* 0x000fe20000400000 */
[----:B------:R-:W-:Y:S01]  /*2cf0*/  FMUL R59, R59, 1.4426950216293334961 ;  /* 0x3fb8aa3b3b3b7820 */ /* 0x000fe20000400000 */
[----:B------:R-:W-:Y:S02]  /*2d00*/  ISETP.GE.AND P1, PT, R42, UR5, PT ;  /* 0x000000052a007c0c */ /* 0x000fe4000bf26270 */
[----:B------:R-:W-:Y:S02]  /*2d10*/  LOP3.LUT R34, R40, 0xe0, RZ, 0xfc, !PT ;  /* 0x000000e028227812 */ /* 0x000fe400078efcff */
[----:B------:R-:W-:-:S02]  /*2d20*/  FMNMX R89, R89, R88, !PT ;  /* 0x0000005859597209 */ /* 0x000fc40007800000 */
[----:B------:R-:W-:Y:S02]  /*2d30*/  FMNMX R91, R91, R90, !PT ;  /* 0x0000005a5b5b7209 */ /* 0x000fe40007800000 */
[----:B------:R-:W-:Y:S02]  /*2d40*/  FSEL R56, R56, -INF , !P0 ;  /* 0xff80000038387808 */ /* 0x000fe40004000000 */
[----:B------:R-:W-:Y:S01]  /*2d50*/  FSEL R58, R58, -INF , !P0 ;  /* 0xff8000003a3a7808 */ /* 0x000fe20004000000 */
[----:B------:R-:W-:Y:S01]  /*2d60*/  FMUL R65, R65, UR8 ;  /* 0x0000000841417c20 */ /* 0x000fe20008400000 */
[----:B------:R-:W-:Y:S01]  /*2d70*/  FMUL R67, R67, UR8 ;  /* 0x0000000843437c20 */ /* 0x000fe20008400000 */
[----:B------:R-:W-:Y:S01]  /*2d80*/  FMUL R64, R64, 1.4426950216293334961 ;  /* 0x3fb8aa3b40407820 */ /* 0x000fe20000400000 */
[----:B------:R-:W-:Y:S01]  /*2d90*/  FMUL R66, R66, 1.4426950216293334961 ;  /* 0x3fb8aa3b42427820 */ /* 0x000fe20000400000 */
[----:B------:R-:W-:Y:S02]  /*2da0*/  ISETP.GE.AND P2, PT, R34, UR5, PT ;  /* 0x0000000522007c0c */ /* 0x000fe4000bf46270 */
[----:B------:R-:W-:-:S02]  /*2db0*/  LOP3.LUT R40, R40, 0xe1, RZ, 0xfc, !PT ;  /* 0x000000e128287812 */ /* 0x000fc400078efcff */
[----:B------:R-:W-:Y:S02]  /*2dc0*/  FMNMX R56, R56, R89, !PT ;  /* 0x0000005938387209 */ /* 0x000fe40007800000 */
[----:B------:R-:W-:Y:S02]  /*2dd0*/  FSEL R57, R57, -INF , !P1 ;  /* 0xff80000039397808 */ /* 0x000fe40004800000 */
[----:B------:R-:W-:Y:S02]  /*2de0*/  FMNMX R58, R58, R91, !PT ;  /* 0x0000005b3a3a7209 */ /* 0x000fe40007800000 */
[----:B------:R-:W-:Y:S01]  /*2df0*/  FSEL R59, R59, -INF , !P1 ;  /* 0xff8000003b3b7808 */ /* 0x000fe20004800000 */
[----:B------:R-:W-:Y:S01]  /*2e00*/  FMUL R65, R65, 1.4426950216293334961 ;  /* 0x3fb8aa3b41417820 */ /* 0x000fe20000400000 */
[----:B------:R-:W-:Y:S01]  /*2e10*/  FMUL R67, R67, 1.4426950216293334961 ;  /* 0x3fb8aa3b43437820 */ /* 0x000fe20000400000 */
[----:B------:R-:W-:Y:S02]  /*2e20*/  ISETP.GE.AND P3, PT, R40, UR5, PT ;  /* 0x0000000528007c0c */ /* 0x000fe4000bf66270 */
[----:B------:R-:W-:-:S02]  /*2e30*/  FMNMX R57, R57, R56, !PT ;  /* 0x0000003839397209 */ /* 0x000fc40007800000 */
[----:B------:R-:W-:Y:S02]  /*2e40*/  FMNMX R59, R59, R58, !PT ;  /* 0x0000003a3b3b7209 */ /* 0x000fe40007800000 */
[----:B------:R-:W-:Y:S02]  /*2e50*/  FSEL R64, R64, -INF , !P2 ;  /* 0xff80000040407808 */ /* 0x000fe40005000000 */
[----:B------:R-:W-:Y:S02]  /*2e60*/  FSEL R66, R66, -INF , !P2 ;  /* 0xff80000042427808 */ /* 0x000fe40005000000 */
[----:B------:R-:W-:Y:S02]  /*2e70*/  FMNMX R64, R64, R57, !PT ;  /* 0x0000003940407209 */ /* 0x000fe40007800000 */
[----:B------:R-:W-:Y:S02]  /*2e80*/  FSEL R65, R65, -INF , !P3 ;  /* 0xff80000041417808 */ /* 0x000fe40005800000 */
[----:B------:R-:W-:-:S02]  /*2e90*/  FMNMX R66, R66, R59, !PT ;  /* 0x0000003b42427209 */ /* 0x000fc40007800000 */
[----:B------:R-:W-:Y:S02]  /*2ea0*/  FSEL R67, R67, -INF , !P3 ;  /* 0xff80000043437808 */ /* 0x000fe40005800000 */
[----:B------:R-:W-:Y:S02]  /*2eb0*/  FMNMX R64, R65, R64, !PT ;  /* 0x0000004041407209 */ /* 0x000fe40007800000 */
[----:B------:R-:W-:-:S03]  /*2ec0*/  FMNMX R66, R67, R66, !PT ;  /* 0x0000004243427209 */ /* 0x000fc60007800000 */
[----:B------:R-:W0:Y:S04]  /*2ed0*/  SHFL.BFLY PT, R29, R64, 0x2, 0x1f ;  /* 0x0c401f00401d7f89 */ /* 0x000e2800000e0000 */
[----:B------:R-:W1:Y:S01]  /*2ee0*/  SHFL.BFLY PT, R31, R66, 0x2, 0x1f ;  /* 0x0c401f00421f7f89 */ /* 0x000e6200000e0000 */
[----:B------:R-:W-:Y:S02]  /*2ef0*/  SHF.R.U32.HI R128, RZ, 0x2, R130 ;  /* 0x00000002ff807819 */ /* 0x000fe40000011682 */
[----:B0-----:R-:W-:Y:S02]  /*2f00*/  FMNMX R29, R64, R29, !PT ;  /* 0x0000001d401d7209 */ /* 0x001fe40007800000 */
[----:B-1----:R-:W-:-:S03]  /*2f10*/  FMNMX R31, R66, R31, !PT ;  /* 0x0000001f421f7209 */ /* 0x002fc60007800000 */
[----:B------:R-:W0:Y:S04]  /*2f20*/  SHFL.BFLY PT, R28, R29, 0x1, 0x1f ;  /* 0x0c201f001d1c7f89 */ /* 0x000e2800000e0000 */
[----:B------:R-:W1:Y:S01]  /*2f30*/  SHFL.BFLY PT, R30, R31, 0x1, 0x1f ;  /* 0x0c201f001f1e7f89 */ /* 0x000e6200000e0000 */
[----:B------:R-:W-:Y:S02]  /*2f40*/  SHF.R.U32.HI R88, RZ, 0x3, R130 ;  /* 0x00000003ff587819 */ /* 0x000fe40000011682 */
[----:B------:R-:W-:Y:S02]  /*2f50*/  SGXT.U32 R128, R128, 0x3 ;  /* 0x000000038080781a */ /* 0x000fe40000000000 */
[----:B------:R-:W-:Y:S02]  /*2f60*/  LOP3.LUT P2, RZ, R130, 0x3, RZ, 0xc0, !PT ;  /* 0x0000000382ff7812 */ /* 0x000fe4000784c0ff */
[----:B------:R-:W-:-:S02]  /*2f70*/  LOP3.LUT R32, R88, 0xc, RZ, 0xc0, !PT ;  /* 0x0000000c58207812 */ /* 0x000fc400078ec0ff */
[----:B------:R-:W-:-:S05]  /*2f80*/  LEA R133, R128, UR4, 0x4 ;  /* 0x0000000480857c11 */ /* 0x000fca000f8e20ff */
[----:B------:R-:W-:Y:S01]  /*2f90*/  IMAD.IADD R131, R133, 0x1, R32 ;  /* 0x0000000185837824 */ /* 0x000fe200078e0220 */
[----:B0-----:R-:W-:Y:S01]  /*2fa0*/  FMNMX R28, R29, R28, !PT ;  /* 0x0000001c1d1c7209 */ /* 0x001fe20007800000 */
[----:B------:R-:W-:Y:S01]  /*2fb0*/  BAR.SYNC.DEFER_BLOCKING 0x0 ;  /* 0x0000000000007b1d */ /* 0x000fe20000010000 */
[----:B-1----:R-:W-:Y:S02]  /*2fc0*/  FMNMX R30, R31, R30, !PT ;  /* 0x0000001e1f1e7209 */ /* 0x002fe40007800000 */
[----:B------:R-:W-:-:S03]  /*2fd0*/  ISETP.GE.U32.AND P1, PT, R130, 0x40, PT ;  /* 0x000000408200780c */ /* 0x000fc60003f26070 */
[----:B------:R-:W-:Y:S04]  /*2fe0*/  @!P2 STS [R131], R28 ;  /* 0x0000001c8300a388 */ /* 0x000fe80000000800 */
[----:B------:R-:W-:Y:S01]  /*2ff0*/  @!P2 STS [R131+0x80], R30 ;  /* 0x0000801e8300a388 */ /* 0x000fe20000000800 */
[C---:B------:R-:W-:Y:S01]  /*3000*/  IMAD.SHL.U32 R129, R130.reuse, 0x4, RZ ;  /* 0x0000000482817824 */ /* 0x040fe200078e00ff */
[----:B------:R-:W-:Y:S06]  /*3010*/  BAR.SYNC.DEFER_BLOCKING 0x0 ;  /* 0x0000000000007b1d */ /* 0x000fec0000010000 */
[----:B------:R-:W0:Y:S04]  /*3020*/  @!P1 LDS R119, [R129+UR4] ;  /* 0x0000000481779984 */ /* 0x000e280008000800 */
[----:B0-----:R-:W0:Y:S01]  /*3030*/  SHFL.BFLY PT, R32, R119, 0x2, 0x1f ;  /* 0x0c401f0077207f89 */ /* 0x001e2200000e0000 */
[----:B------:R-:W-:-:S02]  /*3040*/  LOP3.LUT P0, RZ, R130, 0x3c3, RZ, 0xc0, !PT ;  /* 0x000003c382ff7812 */ /* 0x000fc4000780c0ff */
[----:B0-----:R-:W-:-:S05]  /*3050*/  FMNMX R32, R119, R32, !PT ;  /* 0x0000002077207209 */ /* 0x001fca0007800000 */
[----:B------:R-:W0:Y:S01]  /*3060*/  SHFL.BFLY PT, R29, R32, 0x1, 0x1f ;  /* 0x0c201f00201d7f89 */ /* 0x000e2200000e0000 */
[----:B------:R-:W-:Y:S02]  /*3070*/  SHF.R.U32.HI R89, RZ, 0x3, R130 ;  /* 0x00000003ff597819 */ /* 0x000fe40000011682 */
[----:B------:R-:W-:Y:S02]  /*3080*/  LEA R132, R132, 0xffffff00, 0x8 ;  /* 0xffffff0084847811 */ /* 0x000fe400078e40ff */
[----:B------:R-:W-:-:S04]  /*3090*/  SGXT.U32 R89, R89, 0x4 ;  /* 0x000000045959781a */ /* 0x000fc80000000000 */
[C---:B------:R-:W-:Y:S02]  /*30a0*/  LOP3.LUT R33, R132.reuse, R89, RZ, 0xfc, !PT ;  /* 0x0000005984217212 */ /* 0x040fe400078efcff */
[----:B------:R-:W-:Y:S02]  /*30b0*/  LOP3.LUT R35, R132, 0x10, R89, 0xfe, !PT ;  /* 0x0000001084237812 */ /* 0x000fe400078efe59 */
[----:B0-----:R-:W-:-:S05]  /*30c0*/  FMNMX R34, R32, R29, !PT ;  /* 0x0000001d20227209 */ /* 0x001fca0007800000 */
[----:B------:R0:W-:Y:S01]  /*30d0*/  @!P0 STS [R129+UR4], R34 ;  /* 0x0000002281008988 */ /* 0x0001e20008000804 */
[----:B------:R-:W-:Y:S01]  /*30e0*/  IMAD.SHL.U32 R37, R33, 0x80, RZ ;  /* 0x0000008021257824 */ /* 0x000fe200078e00ff */
[----:B------:R-:W-:Y:S01]  /*30f0*/  LOP3.LUT R36, R132, 0x20, R89, 0xfe, !PT ;  /* 0x0000002084247812 */ /* 0x000fe200078efe59 */
[C---:B------:R-:W-:Y:S01]  /*3100*/  IMAD.SHL.U32 R38, R35.reuse, 0x80, RZ ;  /* 0x0000008023267824 */ /* 0x040fe200078e00ff */
[----:B------:R-:W-:Y:S02]  /*3110*/  ISETP.GE.AND P4, PT, R35, UR5, PT ;  /* 0x0000000523007c0c */ /* 0x000fe4000bf86270 */
[-C--:B------:R-:W-:Y:S02]  /*3120*/  IADD3 R46, P6, R37, R108.reuse, RZ ;  /* 0x0000006c252e7210 */ /* 0x080fe40007fde0ff */
[----:B------:R-:W-:Y:S02]  /*3130*/  ISETP.GE.AND P5, PT, R33, UR5, PT ;  /* 0x0000000521007c0c */ /* 0x000fe4000bfa6270 */
[----:B------:R-:W-:Y:S01]  /*3140*/  LEA.HI.X.SX32 R47, R37, R107, 0x1, P6 ;  /* 0x0000006b252f7211 */ /* 0x000fe200030f0eff */
[----:B------:R-:W-:Y:S01]  /*3150*/  IMAD.SHL.U32 R40, R36, 0x80, RZ ;  /* 0x0000008024287824 */ /* 0x000fe200078e00ff */
[----:B------:R-:W-:-:S02]  /*3160*/  IADD3 R48, P6, R38, R108, RZ ;  /* 0x0000006c26307210 */ /* 0x000fc40007fde0ff */
[----:B------:R-:W-:Y:S02]  /*3170*/  LOP3.LUT R45, R132, 0x30, R89, 0xfe, !PT ;  /* 0x00000030842d7812 */ /* 0x000fe400078efe59 */
[----:B------:R-:W-:Y:S02]  /*3180*/  CS2R R32, SRZ ;  /* 0x0000000000207805 */ /* 0x000fe4000001ff00 */
[----:B0-----:R-:W-:Y:S02]  /*3190*/  CS2R R34, SRZ ;  /* 0x0000000000227805 */ /* 0x001fe4000001ff00 */
[----:B------:R-:W-:Y:S02]  /*31a0*/  ISETP.GE.AND P3, PT, R36, UR5, PT ;  /* 0x0000000524007c0c */ /* 0x000fe4000bf66270 */
[----:B------:R-:W-:Y:S01]  /*31b0*/  LEA.HI.X.SX32 R49, R38, R107, 0x1, P6 ;  /* 0x0000006b26317211 */ /* 0x000fe200030f0eff */
[----:B------:R-:W-:Y:S01]  /*31c0*/  BAR.SYNC.DEFER_BLOCKING 0x0 ;  /* 0x0000000000007b1d */ /* 0x000fe20000010000 */
[----:B------:R-:W-:-:S02]  /*31d0*/  CS2R R28, SRZ ;  /* 0x00000000001c7805 */ /* 0x000fc4000001ff00 */
[----:B------:R-:W-:Y:S02]  /*31e0*/  CS2R R30, SRZ ;  /* 0x00000000001e7805 */ /* 0x000fe4000001ff00 */
[----:B------:R-:W-:Y:S01]  /*31f0*/  IADD3 R50, P6, R40, R108, RZ ;  /* 0x0000006c28327210 */ /* 0x000fe20007fde0ff */
[----:B------:R-:W-:Y:S01]  /*3200*/  IMAD.SHL.U32 R53, R45, 0x80, RZ ;  /* 0x000000802d357824 */ /* 0x000fe200078e00ff */
[----:B------:R-:W-:Y:S02]  /*3210*/  LOP3.LUT R52, R132, 0x40, R89, 0xfe, !PT ;  /* 0x0000004084347812 */ /* 0x000fe400078efe59 */
[----:B------:R-:W-:Y:S02]  /*3220*/  CS2R R36, SRZ ;  /* 0x0000000000247805 */ /* 0x000fe4000001ff00 */
[----:B------:R-:W-:Y:S02]  /*3230*/  LEA.HI.X.SX32 R51, R40, R107, 0x1, P6 ;  /* 0x0000006b28337211 */ /* 0x000fe400030f0eff */
[----:B------:R-:W-:-:S02]  /*3240*/  CS2R R38, SRZ ;  /* 0x0000000000267805 */ /* 0x000fc4000001ff00 */
[----:B------:R-:W-:-:S04]  /*3250*/  IADD3 R58, P6, R53, R108, RZ ;  /* 0x0000006c353a7210 */ /* 0x000fc80007fde0ff */
[----:B------:R-:W-:Y:S01]  /*3260*/  LEA.HI.X.SX32 R59, R53, R107, 0x1, P6 ;  /* 0x0000006b353b7211 */ /* 0x000fe200030f0eff */
[----:B------:R-:W2:Y:S01]  /*3270*/  @!P4 LDG.E.128 R32, desc[UR6][R48.64] ;  /* 0x000000063020c981 */ /* 0x000ea2000c1e1d00 */
[C---:B------:R-:W-:Y:S01]  /*3280*/  ISETP.GE.AND P4, PT, R52.reuse, UR5, PT ;  /* 0x0000000534007c0c */ /* 0x040fe2000bf86270 */
[----:B------:R-:W-:Y:S02]  /*3290*/  IMAD.SHL.U32 R52, R52, 0x80, RZ ;  /* 0x0000008034347824 */ /* 0x000fe400078e00ff */
[----:B------:R0:W3:Y:S01]  /*32a0*/  @!P5 LDG.E.128 R28, desc[UR6][R46.64] ;  /* 0x000000062e1cd981 */ /* 0x0000e2000c1e1d00 */
[----:B------:R-:W-:Y:S02]  /*32b0*/  ISETP.GE.AND P5, PT, R45, UR5, PT ;  /* 0x000000052d007c0c */ /* 0x000fe4000bfa6270 */
[----:B------:R-:W-:Y:S01]  /*32c0*/  IADD3 R60, P6, R52, R108, RZ ;  /* 0x0000006c343c7210 */ /* 0x000fe20007fde0ff */
[----:B------:R1:W4:Y:S01]  /*32d0*/  @!P3 LDG.E.128 R36, desc[UR6][R50.64] ;  /* 0x000000063224b981 */ /* 0x000322000c1e1d00 */
[----:B0-----:R-:W-:-:S02]  /*32e0*/  LOP3.LUT R47, R132, 0x50, R89, 0xfe, !PT ;  /* 0x00000050842f7812 */ /* 0x001fc400078efe59 */
[----:B------:R-:W-:Y:S02]  /*32f0*/  CS2R R44, SRZ ;  /* 0x00000000002c7805 */ /* 0x000fe4000001ff00 */
[----:B------:R-:W-:Y:S02]  /*3300*/  LEA.HI.X.SX32 R61, R52, R107, 0x1, P6 ;  /* 0x0000006b343d7211 */ /* 0x000fe400030f0eff */
[C---:B------:R-:W-:Y:S01]  /*3310*/  ISETP.GE.AND P3, PT, R47.reuse, UR5, PT ;  /* 0x000000052f007c0c */ /* 0x040fe2000bf66270 */
[----:B------:R-:W-:Y:S01]  /*3320*/  IMAD.SHL.U32 R53, R47, 0x80, RZ ;  /* 0x000000802f357824 */ /* 0x000fe200078e00ff */
[----:B------:R-:W-:Y:S01]  /*3330*/  CS2R R46, SRZ ;  /* 0x00000000002e7805 */ /* 0x000fe2000001ff00 */
[----:B------:R-:W-:Y:S01]  /*3340*/  VIADD R65, R88, 0x70 ;  /* 0x0000007058417836 */ /* 0x000fe20000000000 */
[----:B------:R-:W-:Y:S02]  /*3350*/  LOP3.LUT R57, R132, 0x60, R89, 0xfe, !PT ;  /* 0x0000006084397812 */ /* 0x000fe400078efe59 */
[----:B------:R-:W-:-:S02]  /*3360*/  CS2R R40, SRZ ;  /* 0x0000000000287805 */ /* 0x000fc4000001ff00 */
[----:B------:R-:W-:Y:S01]  /*3370*/  CS2R R42, SRZ ;  /* 0x00000000002a7805 */ /* 0x000fe2000001ff00 */
[----:B------:R-:W-:Y:S01]  /*3380*/  IMAD.IADD R64, R65, 0x1, R132 ;  /* 0x0000000141407824 */ /* 0x000fe200078e0284 */
[----:B------:R0:W5:Y:S01]  /*3390*/  @!P4 LDG.E.128 R44, desc[UR6][R60.64] ;  /* 0x000000063c2cc981 */ /* 0x000162000c1e1d00 */
[C---:B------:R-:W-:Y:S02]  /*33a0*/  IADD3 R62, P6, R53.reuse, R108, RZ ;  /* 0x0000006c353e7210 */ /* 0x040fe40007fde0ff */
[----:B------:R-:W-:Y:S02]  /*33b0*/  CS2R R48, SRZ ;  /* 0x0000000000307805 */ /* 0x000fe4000001ff00 */
[----:B-1----:R-:W-:Y:S01]  /*33c0*/  CS2R R50, SRZ ;  /* 0x0000000000327805 */ /* 0x002fe2000001ff00 */
[----:B------:R1:W5:Y:S01]  /*33d0*/  @!P5 LDG.E.128 R40, desc[UR6][R58.64] ;  /* 0x000000063a28d981 */ /* 0x000362000c1e1d00 */
[----:B------:R-:W-:Y:S01]  /*33e0*/  LEA.HI.X.SX32 R63, R53, R107, 0x1, P6 ;  /* 0x0000006b353f7211 */ /* 0x000fe200030f0eff */
[----:B0-----:R-:W-:Y:S01]  /*33f0*/  IMAD.SHL.U32 R60, R57, 0x80, RZ ;  /* 0x00000080393c7824 */ /* 0x001fe200078e00ff */
[C---:B------:R-:W-:Y:S01]  /*3400*/  ISETP.GE.AND P4, PT, R64.reuse, UR5, PT ;  /* 0x0000000540007c0c */ /* 0x040fe2000bf86270 */
[----:B------:R-:W-:-:S02]  /*3410*/  IMAD.SHL.U32 R64, R64, 0x80, RZ ;  /* 0x0000008040407824 */ /* 0x000fc400078e00ff */
[----:B------:R0:W5:Y:S01]  /*3420*/  @!P3 LDG.E.128 R48, desc[UR6][R62.64] ;  /* 0x000000063e30b981 */ /* 0x000162000c1e1d00 */
[----:B-1----:R-:W-:Y:S02]  /*3430*/  LOP3.LUT R59, R132, 0x80, R89, 0xfe, !PT ;  /* 0x00000080843b7812 */ /* 0x002fe400078efe59 */
[CC--:B------:R-:W-:Y:S02]  /*3440*/  IADD3 R72, P6, R60.reuse, R108.reuse, RZ ;  /* 0x0000006c3c487210 */ /* 0x0c0fe40007fde0ff */
[----:B------:R-:W-:Y:S01]  /*3450*/  ISETP.GE.AND P5, PT, R57, UR5, PT ;  /* 0x0000000539007c0c */ /* 0x000fe2000bfa6270 */
[C---:B------:R-:W-:Y:S01]  /*3460*/  IMAD.SHL.U32 R65, R59.reuse, 0x80, RZ ;  /* 0x000000803b417824 */ /* 0x040fe200078e00ff */
[----:B------:R-:W-:Y:S02]  /*3470*/  LEA.HI.X.SX32 R73, R60, R107, 0x1, P6 ;  /* 0x0000006b3c497211 */ /* 0x000fe400030f0eff */
[----:B------:R-:W-:Y:S02]  /*3480*/  IADD3 R70, P6, R64, R108, RZ ;  /* 0x0000006c40467210 */ /* 0x000fe40007fde0ff */
[----:B------:R-:W-:-:S02]  /*3490*/  ISETP.GE.AND P3, PT, R59, UR5, PT ;  /* 0x000000053b007c0c */ /* 0x000fc4000bf66270 */
[----:B------:R-:W-:Y:S02]  /*34a0*/  LEA.HI.X.SX32 R71, R64, R107, 0x1, P6 ;  /* 0x0000006b40477211 */ /* 0x000fe400030f0eff */
[----:B------:R-:W-:Y:S02]  /*34b0*/  CS2R R56, SRZ ;  /* 0x0000000000387805 */ /* 0x000fe4000001ff00 */
[----:B------:R-:W-:Y:S02]  /*34c0*/  IADD3 R68, P6, R65, R108, RZ ;  /* 0x0000006c41447210 */ /* 0x000fe40007fde0ff */
[----:B------:R-:W-:Y:S02]  /*34d0*/  CS2R R58, SRZ ;  /* 0x00000000003a7805 */ /* 0x000fe4000001ff00 */
[----:B------:R-:W-:Y:S02]  /*34e0*/  LOP3.LUT R67, R132, 0x90, R89, 0xfe, !PT ;  /* 0x0000009084437812 */ /* 0x000fe400078efe59 */
[----:B------:R-:W-:-:S02]  /*34f0*/  CS2R R52, SRZ ;  /* 0x0000000000347805 */ /* 0x000fc4000001ff00 */
[----:B------:R-:W-:Y:S02]  /*3500*/  CS2R R54, SRZ ;  /* 0x0000000000367805 */ /* 0x000fe4000001ff00 */
[----:B------:R-:W-:Y:S02]  /*3510*/  CS2R R60, SRZ ;  /* 0x00000000003c7805 */ /* 0x000fe4000001ff00 */
[----:B0-----:R-:W-:Y:S02]  /*3520*/  CS2R R62, SRZ ;  /* 0x00000000003e7805 */ /* 0x001fe4000001ff00 */
[----:B------:R-:W-:Y:S01]  /*3530*/  LEA.HI.X.SX32 R69, R65, R107, 0x1, P6 ;  /* 0x0000006b41457211 */ /* 0x000fe200030f0eff */
[----:B------:R-:W-:Y:S01]  /*3540*/  IMAD.SHL.U32 R75, R67, 0x80, RZ ;  /* 0x00000080434b7824 */ /* 0x000fe200078e00ff */
[----:B------:R-:W-:Y:S01]  /*3550*/  LOP3.LUT R74, R132, 0xa0, R89, 0xfe, !PT ;  /* 0x000000a0844a7812 */ /* 0x000fe200078efe59 */
[----:B------:R-:W5:Y:S03]  /*3560*/  @!P4 LDG.E.128 R56, desc[UR6][R70.64] ;  /* 0x000000064638c981 */ /* 0x000f66000c1e1d00 */
[C---:B------:R-:W-:Y:S01]  /*3570*/  ISETP.GE.AND P4, PT, R74.reuse, UR5, PT ;  /* 0x000000054a007c0c */ /* 0x040fe2000bf86270 */
[----:B------:R0:W5:Y:S01]  /*3580*/  @!P5 LDG.E.128 R52, desc[UR6][R72.64] ;  /* 0x000000064834d981 */ /* 0x000162000c1e1d00 */
[----:B------:R-:W-:Y:S01]  /*3590*/  IMAD.SHL.U32 R74, R74, 0x80, RZ ;  /* 0x000000804a4a7824 */ /* 0x000fe200078e00ff */
[----:B------:R-:W-:-:S02]  /*35a0*/  IADD3 R78, P5, R75, R108, RZ ;  /* 0x0000006c4b4e7210 */ /* 0x000fc40007fbe0ff */
[----:B------:R1:W5:Y:S01]  /*35b0*/  @!P3 LDG.E.128 R60, desc[UR6][R68.64] ;  /* 0x00000006443cb981 */ /* 0x000362000c1e1d00 */
[----:B------:R-:W-:Y:S02]  /*35c0*/  ISETP.GE.AND P3, PT, R67, UR5, PT ;  /* 0x0000000543007c0c */ /* 0x000fe4000bf66270 */
[--C-:B0-----:R-:W-:Y:S02]  /*35d0*/  LOP3.LUT R72, R132, 0xb0, R89.reuse, 0xfe, !PT ;  /* 0x000000b084487812 */ /* 0x101fe400078efe59 */
[----:B------:R-:W-:Y:S02]  /*35e0*/  IADD3 R76, P6, R74, R108, RZ ;  /* 0x0000006c4a4c7210 */ /* 0x000fe40007fde0ff */
[----:B------:R-:W-:Y:S01]  /*35f0*/  LEA.HI.X.SX32 R79, R75, R107, 0x1, P5 ;  /* 0x0000006b4b4f7211 */ /* 0x000fe200028f0eff */
[----:B------:R-:W-:Y:S01]  /*3600*/  IMAD.SHL.U32 R81, R72, 0x80, RZ ;  /* 0x0000008048517824 */ /* 0x000fe200078e00ff */
[----:B------:R-:W-:Y:S02]  /*3610*/  LOP3.LUT R75, R132, 0xc0, R89, 0xfe, !PT ;  /* 0x000000c0844b7812 */ /* 0x000fe400078efe59 */
[----:B------:R-:W-:-:S02]  /*3620*/  CS2R R64, SRZ ;  /* 0x0000000000407805 */ /* 0x000fc4000001ff00 */
[----:B------:R-:W-:Y:S02]  /*3630*/  CS2R R66, SRZ ;  /* 0x0000000000427805 */ /* 0x000fe4000001ff00 */
[----:B-1----:R-:W-:Y:S02]  /*3640*/  CS2R R68, SRZ ;  /* 0x0000000000447805 */ /* 0x002fe4000001ff00 */
[----:B------:R-:W-:Y:S02]  /*3650*/  CS2R R70, SRZ ;  /* 0x0000000000467805 */ /* 0x000fe4000001ff00 */
[----:B------:R-:W-:Y:S01]  /*3660*/  LEA.HI.X.SX32 R77, R74, R107, 0x1, P6 ;  /* 0x0000006b4a4d7211 */ /* 0x000fe200030f0eff */
[----:B------:R-:W-:Y:S01]  /*3670*/  IMAD.SHL.U32 R82, R75, 0x80, RZ ;  /* 0x000000804b527824 */ /* 0x000fe200078e00ff */
[----:B------:R-:W-:Y:S01]  /*3680*/  IADD3 R80, P5, R81, R108, RZ ;  /* 0x0000006c51507210 */ /* 0x000fe20007fbe0ff */
[----:B------:R0:W5:Y:S01]  /*3690*/  @!P3 LDG.E.128 R64, desc[UR6][R78.64] ;  /* 0x000000064e40b981 */ /* 0x000162000c1e1d00 */
[----:B------:R-:W-:-:S02]  /*36a0*/  ISETP.GE.AND P3, PT, R72, UR5, PT ;  /* 0x0000000548007c0c */ /* 0x000fc4000bf66270 */
[-C--:B------:R-:W-:Y:S01]  /*36b0*/  LEA.HI.X.SX32 R81, R81, R107.reuse, 0x1, P5 ;  /* 0x0000006b51517211 */ /* 0x080fe200028f0eff */
[----:B------:R1:W5:Y:S01]  /*36c0*/  @!P4 LDG.E.128 R68, desc[UR6][R76.64] ;  /* 0x000000064c44c981 */ /* 0x000362000c1e1d00 */
[----:B------:R-:W-:Y:S02]  /*36d0*/  ISETP.GE.AND P4, PT, R75, UR5, PT ;  /* 0x000000054b007c0c */ /* 0x000fe4000bf86270 */
[C---:B------:R-:W-:Y:S02]  /*36e0*/  IADD3 R86, P5, R82.reuse, R108, RZ ;  /* 0x0000006c52567210 */ /* 0x040fe40007fbe0ff */
[----:B------:R-:W-:Y:S02]  /*36f0*/  CS2R R72, SRZ ;  /* 0x0000000000487805 */ /* 0x000fe4000001ff00 */
[----:B------:R-:W-:Y:S02]  /*3700*/  CS2R R74, SRZ ;  /* 0x00000000004a7805 */ /* 0x000fe4000001ff00 */
[----:B------:R-:W-:-:S02]  /*3710*/  LEA.HI.X.SX32 R87, R82, R107, 0x1, P5 ;  /* 0x0000006b52577211 */ /* 0x000fc400028f0eff */
[----:B0-----:R-:W-:Y:S02]  /*3720*/  CS2R R78, SRZ ;  /* 0x00000000004e7805 */ /* 0x001fe4000001ff00 */
[----:B------:R-:W-:Y:S02]  /*3730*/  LOP3.LUT R82, R132, 0xd0, R89, 0xfe, !PT ;  /* 0x000000d084527812 */ /* 0x000fe400078efe59 */
[----:B-1----:R-:W-:Y:S01]  /*3740*/  CS2R R76, SRZ ;  /* 0x00000000004c7805 */ /* 0x002fe2000001ff00 */
[----:B------:R-:W5:Y:S02]  /*3750*/  @!P3 LDG.E.128 R72, desc[UR6][R80.64] ;  /* 0x000000065048b981 */ /* 0x000f64000c1e1d00 */
[C---:B------:R-:W-:Y:S01]  /*3760*/  IMAD.SHL.U32 R83, R82.reuse, 0x80, RZ ;  /* 0x0000008052537824 */ /* 0x040fe200078e00ff */
[----:B------:R-:W-:Y:S02]  /*3770*/  ISETP.GE.AND P3, PT, R82, UR5, PT ;  /* 0x0000000552007c0c */ /* 0x000fe4000bf66270 */
[----:B------:R0:W5:Y:S02]  /*3780*/  @!P4 LDG.E.128 R76, desc[UR6][R86.64] ;  /* 0x00000006564cc981 */ /* 0x000164000c1e1d00 */
[----:B------:R-:W-:Y:S01]  /*3790*/  IADD3 R84, P4, R83, R108, RZ ;  /* 0x0000006c53547210 */ /* 0x000fe20007f9e0ff */
[----:B0-----:R-:W-:-:S03]  /*37a0*/  IMAD.SHL.U32 R86, R130, 0x10, RZ ;  /* 0x0000001082567824 */ /* 0x001fc600078e00ff */
[----:B------:R-:W-:Y:S02]  /*37b0*/  LEA.HI.X.SX32 R85, R83, R107, 0x1, P4 ;  /* 0x0000006b53557211 */ /* 0x000fe400020f0eff */
[----:B------:R-:W-:Y:S02]  /*37c0*/  CS2R R80, SRZ ;  /* 0x0000000000507805 */ /* 0x000fe4000001ff00 */
[----:B------:R-:W-:Y:S02]  /*37d0*/  CS2R R82, SRZ ;  /* 0x0000000000527805 */ /* 0x000fe4000001ff00 */
[----:B------:R-:W-:Y:S01]  /*37e0*/  LOP3.LUT R86, R86, 0x70, RZ, 0xc0, !PT ;  /* 0x0000007056567812 */ /* 0x000fe200078ec0ff */
[----:B------:R-:W-:Y:S01]  /*37f0*/  IMAD.SHL.U32 R92, R89, 0x80, RZ ;  /* 0x00000080595c7824 */ /* 0x000fe200078e00ff */
[----:B------:R-:W-:Y:S02]  /*3800*/  LOP3.LUT R89, R132, 0xe0, R89, 0xfe, !PT ;  /* 0x000000e084597812 */ /* 0x000fe400078efe59 */
[----:B------:R-:W-:Y:S01]  /*3810*/  LOP3.LUT R90, R86, 0x50, R111, 0x78, !PT ;  /* 0x00000050565a7812 */ /* 0x000fe200078e786f */
[----:B------:R0:W5:Y:S01]  /*3820*/  @!P3 LDG.E.128 R80, desc[UR6][R84.64] ;  /* 0x000000065450b981 */ /* 0x000162000c1e1d00 */
[----:B------:R-:W-:Y:S01]  /*3830*/  SHF.R.U32.HI R86, RZ, 0x2, R130 ;  /* 0x00000002ff567819 */ /* 0x000fe20000011682 */
[----:B------:R-:W-:Y:S01]  /*3840*/  IMAD.SHL.U32 R87, R130, 0x2, RZ ;  /* 0x0000000282577824 */ /* 0x000fe200078e00ff */
[----:B------:R-:W-:-:S02]  /*3850*/  LOP3.LUT R109, R109, 0xf, RZ, 0xc0, !PT ;  /* 0x0000000f6d6d7812 */ /* 0x000fc400078ec0ff */
[----:B------:R-:W-:Y:S02]  /*3860*/  LOP3.LUT R86, R86, 0x18, RZ, 0xc0, !PT ;  /* 0x0000001856567812 */ /* 0x000fe400078ec0ff */
[C---:B------:R-:W-:Y:S01]  /*3870*/  ISETP.GE.AND P3, PT, R89.reuse, UR5, PT ;  /* 0x0000000559007c0c */ /* 0x040fe2000bf66270 */
[----:B0-----:R-:W-:Y:S02]  /*3880*/  IMAD.SHL.U32 R84, R89, 0x80, RZ ;  /* 0x0000008059547824 */ /* 0x001fe400078e00ff */
[----:B------:R-:W-:Y:S01]  /*3890*/  IMAD R110, R110, 0x3, R109 ;  /* 0x000000036e6e7824 */ /* 0x000fe200078e026d */
[--C-:B------:R-:W-:Y:S02]  /*38a0*/  LOP3.LUT R109, R86, 0x6, R87.reuse, 0xf8, !PT ;  /* 0x00000006566d7812 */ /* 0x100fe400078ef857 */
[----:B------:R-:W-:Y:S02]  /*38b0*/  LOP3.LUT R87, R90, 0x20, R87, 0x78, !PT ;  /* 0x000000205a577812 */ /* 0x000fe400078e7857 */
[----:B------:R-:W-:Y:S01]  /*38c0*/  IADD3 R96, P4, R84, R108, RZ ;  /* 0x0000006c54607210 */ /* 0x000fe20007f9e0ff */
[----:B------:R-:W-:Y:S01]  /*38d0*/  VIADD R89, R88, 0xf0 ;  /* 0x000000f058597836 */ /* 0x000fe20000000000 */
[----:B------:R-:W-:-:S02]  /*38e0*/  IADD3 R92, R92, UR4, R87 ;  /* 0x000000045c5c7c10 */ /* 0x000fc4000fffe057 */
[----:B------:R-:W-:Y:S02]  /*38f0*/  CS2R R86, SRZ ;  /* 0x0000000000567805 */ /* 0x000fe4000001ff00 */
[----:B------:R-:W-:Y:S02]  /*3900*/  LEA.HI.X.SX32 R97, R84, R107, 0x1, P4 ;  /* 0x0000006b54617211 */ /* 0x000fe400020f0eff */
[----:B------:R-:W-:Y:S01]  /*3910*/  CS2R R84, SRZ ;  /* 0x0000000000547805 */ /* 0x000fe2000001ff00 */
[----:B------:R-:W-:-:S05]  /*3920*/  IMAD.IADD R88, R89, 0x1, R132 ;  /* 0x0000000159587824 */ /* 0x000fca00078e0284 */
[----:B------:R-:W5:Y:S01]  /*3930*/  @!P3 LDG.E.128 R84, desc[UR6][R96.64] ;  /* 0x000000066054b981 */ /* 0x000f62000c1e1d00 */
[C---:B------:R-:W-:Y:S01]  /*3940*/  ISETP.GE.AND P3, PT, R88.reuse, UR5, PT ;  /* 0x0000000558007c0c */ /* 0x040fe2000bf66270 */
[----:B------:R-:W-:-:S05]  /*3950*/  IMAD.SHL.U32 R88, R88, 0x80, RZ ;  /* 0x0000008058587824 */ /* 0x000fca00078e00ff */
[C---:B------:R-:W-:Y:S02]  /*3960*/  IADD3 R94, P4, R88.reuse, R108, RZ ;  /* 0x0000006c585e7210 */ /* 0x040fe40007f9e0ff */
[----:B------:R-:W-:Y:S01]  /*3970*/  CS2R R90, SRZ ;  /* 0x00000000005a7805 */ /* 0x000fe2000001ff00 */
[----:B------:R-:W-:Y:S01]  /*3980*/  LDS R108, [R133] ;  /* 0x00000000856c7984 */ /* 0x000fe20000000800 */
[----:B------:R-:W-:Y:S02]  /*3990*/  LEA.HI.X.SX32 R95, R88, R107, 0x1, P4 ;  /* 0x0000006b585f7211 */ /* 0x000fe400020f0eff */
[----:B------:R-:W-:Y:S01]  /*39a0*/  CS2R R88, SRZ ;  /* 0x0000000000587805 */ /* 0x000fe2000001ff00 */
[----:B------:R-:W-:Y:S05]  /*39b0*/  LDS R107, [R133+0x80] ;  /* 0x00008000856b7984 */ /* 0x000fea0000000800 */
[----:B------:R-:W5:Y:S01]  /*39c0*/  @!P3 LDG.E.128 R88, desc[UR6][R94.64] ;  /* 0x000000065e58b981 */ /* 0x000f62000c1e1d00 */
[----:B------:R-:W-:Y:S06]  /*39d0*/  BAR.SYNC.DEFER_BLOCKING 0x0 ;  /* 0x0000000000007b1d */ /* 0x000fec0000010000 */
[----:B--2---:R-:W-:Y:S04]  /*39e0*/  STS.128 [R92+0x800], R32 ;  /* 0x000800205c007388 */ /* 0x004fe80000000c00 */
[----:B---3--:R-:W-:Y:S04]  /*39f0*/  STS.128 [R92], R28 ;  /* 0x0000001c5c007388 */ /* 0x008fe80000000c00 */
[----:B----4-:R-:W-:Y:S04]  /*3a00*/  STS.128 [R92+0x1000], R36 ;  /* 0x001000245c007388 */ /* 0x010fe80000000c00 */
[----:B-----5:R-:W-:Y:S04]  /*3a10*/  STS.128 [R92+0x2000], R44 ;  /* 0x0020002c5c007388 */ /* 0x020fe80000000c00 */
[----:B------:R0:W-:Y:S04]  /*3a20*/  STS.128 [R92+0x1800], R40 ;  /* 0x001800285c007388 */ /* 0x0001e80000000c00 */
[----:B------:R-:W-:Y:S04]  /*3a30*/  STS.128 [R92+0x2800], R48 ;  /* 0x002800305c007388 */ /* 0x000fe80000000c00 */
        /* <DEDUP_REMOVED lines=9> */
[----:B------:R-:W-:Y:S01]  /*3ad0*/  STS.128 [R92+0x7800], R88 ;  /* 0x007800585c007388 */ /* 0x000fe20000000c00 */
[----:B------:R-:W-:Y:S06]  /*3ae0*/  BAR.SYNC.DEFER_BLOCKING 0x0 ;  /* 0x0000000000007b1d */ /* 0x000fec0000010000 */
[----:B------:R-:W1:Y:S04]  /*3af0*/  LDSM.16.M88.4 R32, [R106+UR4] ;  /* 0x000000046a20783b */ /* 0x000e680008000200 */
[----:B------:R-:W2:Y:S04]  /*3b00*/  LDSM.16.M88.4 R28, [R118+UR4] ;  /* 0x00000004761c783b */ /* 0x000ea80008000200 */
[----:B------:R-:W3:Y:S04]  /*3b10*/  LDSM.16.M88.4 R44, [R117+UR4] ;  /* 0x00000004752c783b */ /* 0x000ee80008000200 */
[----:B------:R-:W4:Y:S01]  /*3b20*/  LDSM.16.M88.4 R48, [R116+UR4] ;  /* 0x000000047430783b */ /* 0x000f220008000200 */
[----:B0-----:R-:W-:-:S02]  /*3b30*/  IMAD.MOV.U32 R40, RZ, RZ, R102 ;  /* 0x000000ffff287224 */ /* 0x001fc400078e0066 */
[----:B------:R-:W-:Y:S01]  /*3b40*/  IMAD.MOV.U32 R41, RZ, RZ, R104 ;  /* 0x000000ffff297224 */ /* 0x000fe200078e0068 */
[----:B------:R-:W0:Y:S01]  /*3b50*/  LDSM.16.M88.4 R60, [R115+UR4] ;  /* 0x00000004733c783b */ /* 0x000e220008000200 */
[----:B------:R-:W-:Y:S02]  /*3b60*/  IMAD.MOV.U32 R42, RZ, RZ, R26 ;  /* 0x000000ffff2a7224 */ /* 0x000fe400078e001a */
[----:B------:R-:W-:Y:S01]  /*3b70*/  IMAD.MOV.U32 R43, RZ, RZ, R100 ;  /* 0x000000ffff2b7224 */ /* 0x000fe200078e0064 */
[----:B------:R-:W5:Y:S01]  /*3b80*/  LDSM.16.M88.4 R56, [R114+UR4] ;  /* 0x000000047238783b */ /* 0x000f620008000200 */
[----:B------:R-:W-:Y:S02]  /*3b90*/  IMAD.MOV.U32 R36, RZ, RZ, R102 ;  /* 0x000000ffff247224 */ /* 0x000fe400078e0066 */
[----:B------:R-:W-:Y:S01]  /*3ba0*/  IMAD.MOV.U32 R37, RZ, RZ, R104 ;  /* 0x000000ffff257224 */ /* 0x000fe200078e0068 */
[----:B-1----:R-:W-:Y:S02]  /*3bb0*/  F2FP.F16.E5M2.UNPACK_B R52, R32 ;  /* 0x00000020ff34723e */ /* 0x002fe400020004ff */
[----:B------:R-:W-:-:S07]  /*3bc0*/  F2FP.F16.E5M2.UNPACK_B R53, R33 ;  /* 0x00000021ff35723e */ /* 0x000fce00020004ff */
[----:B------:R-:W-:Y:S01]  /*3bd0*/  HMMA.16816.F32 R40, R40, R52, RZ ;  /* 0x000000342828723c */ /* 0x000fe200000018ff */
[----:B------:R-:W-:Y:S01]  /*3be0*/  IMAD.MOV.U32 R38, RZ, RZ, R26 ;  /* 0x000000ffff267224 */ /* 0x000fe200078e001a */
[----:B--2---:R-:W-:Y:S01]  /*3bf0*/  F2FP.F16.E5M2.UNPACK_B R64, R28 ;  /* 0x0000001cff40723e */ /* 0x004fe200020004ff */
[----:B------:R-:W-:Y:S01]  /*3c00*/  IMAD.MOV.U32 R39, RZ, RZ, R100 ;  /* 0x000000ffff277224 */ /* 0x000fe200078e0064 */
[----:B------:R-:W-:Y:S01]  /*3c10*/  F2FP.F16.E5M2.UNPACK_B R65, R29 ;  /* 0x0000001dff41723e */ /* 0x000fe200020004ff */
[----:B------:R-:W-:Y:S01]  /*3c20*/  IMAD.MOV.U32 R54, RZ, RZ, R26 ;  /* 0x000000ffff367224 */ /* 0x000fe200078e001a */
[----:B---3--:R-:W-:Y:S01]  /*3c30*/  F2FP.F16.E5M2.UNPACK_B R72, R44 ;  /* 0x0000002cff48723e */ /* 0x008fe200020004ff */
[----:B------:R-:W-:Y:S01]  /*3c40*/  IMAD.MOV.U32 R52, RZ, RZ, R102 ;  /* 0x000000ffff347224 */ /* 0x000fe200078e0066 */
[----:B------:R-:W-:Y:S01]  /*3c50*/  F2FP.F16.E5M2.UNPACK_B R73, R45 ;  /* 0x0000002dff49723e */ /* 0x000fe200020004ff */
[----:B------:R-:W-:Y:S01]  /*3c60*/  IMAD.MOV.U32 R53, RZ, RZ, R104 ;  /* 0x000000ffff357224 */ /* 0x000fe200078e0068 */
[----:B----4-:R-:W-:Y:S01]  /*3c70*/  F2FP.F16.E5M2.UNPACK_B R80, R48 ;  /* 0x00000030ff50723e */ /* 0x010fe200020004ff */
[----:B------:R-:W-:Y:S01]  /*3c80*/  IMAD.MOV.U32 R55, RZ, RZ, R100 ;  /* 0x000000ffff377224 */ /* 0x000fe200078e0064 */
[----:B------:R-:W-:Y:S01]  /*3c90*/  F2FP.F16.E5M2.UNPACK_B R81, R49 ;  /* 0x00000031ff51723e */ /* 0x000fe200020004ff */
[----:B------:R-:W-:Y:S01]  /*3ca0*/  HMMA.16816.F32 R64, R36, R64, RZ ;  /* 0x000000402440723c */ /* 0x000fe200000018ff */
[----:B------:R-:W-:-:S02]  /*3cb0*/  F2FP.F16.E5M2.UNPACK_B R32, R32.H1 ;  /* 0x00000020ff20723e */ /* 0x000fc400030004ff */
[----:B------:R-:W-:-:S03]  /*3cc0*/  F2FP.F16.E5M2.UNPACK_B R33, R33.H1 ;  /* 0x00000021ff21723e */ /* 0x000fc600030004ff */
[----:B------:R-:W-:Y:S01]  /*3cd0*/  HMMA.16816.F32 R72, R52, R72, RZ ;  /* 0x000000483448723c */ /* 0x000fe200000018ff */
[----:B------:R-:W1:Y:S05]  /*3ce0*/  LDSM.16.M88.4 R52, [R113+UR4] ;  /* 0x000000047134783b */ /* 0x000e6a0008000200 */
[----:B------:R-:W-:Y:S07]  /*3cf0*/  HMMA.16816.F32 R80, R36, R80, RZ ;  /* 0x000000502450723c */ /* 0x000fee00000018ff */
[----:B------:R-:W-:-:S02]  /*3d00*/  IMAD.MOV.U32 R36, RZ, RZ, R103 ;  /* 0x000000ffff247224 */ /* 0x000fc400078e0067 */
[----:B------:R-:W-:Y:S02]  /*3d10*/  IMAD.MOV.U32 R37, RZ, RZ, R105 ;  /* 0x000000ffff257224 */ /* 0x000fe400078e0069 */
[----:B------:R-:W-:Y:S02]  /*3d20*/  IMAD.MOV.U32 R38, RZ, RZ, R27 ;  /* 0x000000ffff267224 */ /* 0x000fe400078e001b */
[----:B------:R-:W-:-:S07]  /*3d30*/  IMAD.MOV.U32 R39, RZ, RZ, R101 ;  /* 0x000000ffff277224 */ /* 0x000fce00078e0065 */
[----:B------:R-:W-:Y:S01]  /*3d40*/  HMMA.16816.F32 R40, R36, R32, R40 ;  /* 0x000000202428723c */ /* 0x000fe20000001828 */
[----:B------:R-:W2:Y:S01]  /*3d50*/  LDSM.16.M88.4 R36, [R112+UR4] ;  /* 0x000000047024783b */ /* 0x000ea20008000200 */
[----:B------:R-:W-:Y:S01]  /*3d60*/  IMAD.MOV.U32 R68, RZ, RZ, R102 ;  /* 0x000000ffff447224 */ /* 0x000fe200078e0066 */
[----:B0-----:R-:W-:Y:S01]  /*3d70*/  F2FP.F16.E5M2.UNPACK_B R96, R60 ;  /* 0x0000003cff60723e */ /* 0x001fe200020004ff */
[----:B------:R-:W-:Y:S01]  /*3d80*/  IMAD.MOV.U32 R69, RZ, RZ, R104 ;  /* 0x000000ffff457224 */ /* 0x000fe200078e0068 */
[----:B------:R-:W-:Y:S01]  /*3d90*/  F2FP.F16.E5M2.UNPACK_B R97, R61 ;  /* 0x0000003dff61723e */ /* 0x000fe200020004ff */
[----:B------:R-:W-:Y:S02]  /*3da0*/  IMAD.MOV.U32 R70, RZ, RZ, R26 ;  /* 0x000000ffff467224 */ /* 0x000fe400078e001a */
[----:B------:R-:W-:Y:S01]  /*3db0*/  IMAD.MOV.U32 R71, RZ, RZ, R100 ;  /* 0x000000ffff477224 */ /* 0x000fe200078e0064 */
[----:B------:R-:W-:Y:S01]  /*3dc0*/  F2FP.F16.E5M2.UNPACK_B R28, R28.H1 ;  /* 0x0000001cff1c723e */ /* 0x000fe200030004ff */
[----:B------:R-:W-:Y:S01]  /*3dd0*/  IMAD.MOV.U32 R76, RZ, RZ, R102 ;  /* 0x000000ffff4c7224 */ /* 0x000fe200078e0066 */
[----:B-----5:R-:W-:Y:S01]  /*3de0*/  F2FP.F16.E5M2.UNPACK_B R88, R56 ;  /* 0x00000038ff58723e */ /* 0x020fe200020004ff */
[----:B------:R-:W-:Y:S01]  /*3df0*/  IMAD.MOV.U32 R77, RZ, RZ, R104 ;  /* 0x000000ffff4d7224 */ /* 0x000fe200078e0068 */
[----:B------:R-:W-:Y:S01]  /*3e00*/  F2FP.F16.E5M2.UNPACK_B R89, R57 ;  /* 0x00000039ff59723e */ /* 0x000fe200020004ff */
[----:B------:R-:W-:Y:S01]  /*3e10*/  IMAD.MOV.U32 R78, RZ, RZ, R26 ;  /* 0x000000ffff4e7224 */ /* 0x000fe200078e001a */
[----:B------:R-:W-:Y:S01]  /*3e20*/  HMMA.16816.F32 R96, R68, R96, RZ ;  /* 0x000000604460723c */ /* 0x000fe200000018ff */
[----:B------:R-:W-:Y:S01]  /*3e30*/  IMAD.MOV.U32 R79, RZ, RZ, R100 ;  /* 0x000000ffff4f7224 */ /* 0x000fe200078e0064 */
[----:B------:R-:W-:-:S05]  /*3e40*/  F2FP.F16.E5M2.UNPACK_B R29, R29.H1 ;  /* 0x0000001dff1d723e */ /* 0x000fca00030004ff */
[----:B------:R-:W-:Y:S02]  /*3e50*/  IMAD.MOV.U32 R68, RZ, RZ, R103 ;  /* 0x000000ffff447224 */ /* 0x000fe400078e0067 */
[----:B------:R-:W-:Y:S02]  /*3e60*/  IMAD.MOV.U32 R69, RZ, RZ, R105 ;  /* 0x000000ffff457224 */ /* 0x000fe400078e0069 */
[----:B------:R-:W-:Y:S02]  /*3e70*/  IMAD.MOV.U32 R70, RZ, RZ, R27 ;  /* 0x000000ffff467224 */ /* 0x000fe400078e001b */
[----:B------:R-:W-:Y:S01]  /*3e80*/  IMAD.MOV.U32 R71, RZ, RZ, R101 ;  /* 0x000000ffff477224 */ /* 0x000fe200078e0065 */
[----:B------:R-:W-:Y:S01]  /*3e90*/  HMMA.16816.F32 R88, R76, R88, RZ ;  /* 0x000000584c58723c */ /* 0x000fe200000018ff */
[----:B------:R-:W-:Y:S02]  /*3ea0*/  F2FP.F16.E5M2.UNPACK_B R44, R44.H1 ;  /* 0x0000002cff2c723e */ /* 0x000fe400030004ff */
[----:B------:R-:W-:-:S03]  /*3eb0*/  F2FP.F16.E5M2.UNPACK_B R45, R45.H1 ;  /* 0x0000002dff2d723e */ /* 0x000fc600030004ff */
[----:B------:R-:W-:Y:S01]  /*3ec0*/  HMMA.16816.F32 R64, R68, R28, R64 ;  /* 0x0000001c4440723c */ /* 0x000fe20000001840 */
[----:B------:R-:W-:Y:S02]  /*3ed0*/  IMAD.MOV.U32 R76, RZ, RZ, R103 ;  /* 0x000000ffff4c7224 */ /* 0x000fe400078e0067 */
[----:B------:R-:W-:Y:S02]  /*3ee0*/  IMAD.MOV.U32 R77, RZ, RZ, R105 ;  /* 0x000000ffff4d7224 */ /* 0x000fe400078e0069 */
[----:B------:R-:W-:Y:S02]  /*3ef0*/  IMAD.MOV.U32 R78, RZ, RZ, R27 ;  /* 0x000000ffff4e7224 */ /* 0x000fe400078e001b */
[----:B------:R-:W-:Y:S01]  /*3f00*/  IMAD.MOV.U32 R68, RZ, RZ, R102 ;  /* 0x000000ffff447224 */ /* 0x000fe200078e0066 */
[----:B-1----:R-:W-:Y:S01]  /*3f10*/  F2FP.F16.E5M2.UNPACK_B R28, R52 ;  /* 0x00000034ff1c723e */ /* 0x002fe200020004ff */
[----:B------:R-:W-:Y:S01]  /*3f20*/  IMAD.MOV.U32 R69, RZ, RZ, R104 ;  /* 0x000000ffff457224 */ /* 0x000fe200078e0068 */
[----:B------:R-:W-:Y:S01]  /*3f30*/  F2FP.F16.E5M2.UNPACK_B R29, R53 ;  /* 0x00000035ff1d723e */ /* 0x000fe200020004ff */
[----:B------:R-:W-:-:S02]  /*3f40*/  IMAD.MOV.U32 R70, RZ, RZ, R26 ;  /* 0x000000ffff467224 */ /* 0x000fc400078e001a */
[----:B------:R-:W-:Y:S02]  /*3f50*/  IMAD.MOV.U32 R79, RZ, RZ, R101 ;  /* 0x000000ffff4f7224 */ /* 0x000fe400078e0065 */
[----:B------:R-:W-:-:S05]  /*3f60*/  IMAD.MOV.U32 R71, RZ, RZ, R100 ;  /* 0x000000ffff477224 */ /* 0x000fca00078e0064 */
[----:B------:R-:W-:Y:S06]  /*3f70*/  HMMA.16816.F32 R72, R76, R44, R72 ;  /* 0x0000002c4c48723c */ /* 0x000fec0000001848 */
[----:B------:R-:W-:Y:S01]  /*3f80*/  HMMA.16816.F32 R68, R68, R28, RZ ;  /* 0x0000001c4444723c */ /* 0x000fe200000018ff */
[----:B------:R-:W-:Y:S02]  /*3f90*/  IMAD.MOV.U32 R76, RZ, RZ, R102 ;  /* 0x000000ffff4c7224 */ /* 0x000fe400078e0066 */
[----:B------:R-:W-:Y:S02]  /*3fa0*/  IMAD.MOV.U32 R77, RZ, RZ, R104 ;  /* 0x000000ffff4d7224 */ /* 0x000fe400078e0068 */
[----:B------:R-:W-:-:S02]  /*3fb0*/  IMAD.MOV.U32 R78, RZ, RZ, R26 ;  /* 0x000000ffff4e7224 */ /* 0x000fc400078e001a */
[----:B------:R-:W-:Y:S01]  /*3fc0*/  IMAD.MOV.U32 R79, RZ, RZ, R100 ;  /* 0x000000ffff4f7224 */ /* 0x000fe200078e0064 */
[----:B--2---:R-:W-:Y:S02]  /*3fd0*/  F2FP.F16.E5M2.UNPACK_B R28, R36 ;  /* 0x00000024ff1c723e */ /* 0x004fe400020004ff */
[----:B------:R-:W-:-:S07]  /*3fe0*/  F2FP.F16.E5M2.UNPACK_B R29, R37 ;  /* 0x00000025ff1d723e */ /* 0x000fce00020004ff */
[----:B------:R-:W-:Y:S01]  /*3ff0*/  HMMA.16816.F32 R76, R76, R28, RZ ;  /* 0x0000001c4c4c723c */ /* 0x000fe200000018ff */
[----:B------:R-:W-:Y:S01]  /*4000*/  IMAD.MOV.U32 R84, RZ, RZ, R103 ;  /* 0x000000ffff547224 */ /* 0x000fe200078e0067 */
[----:B------:R-:W-:Y:S01]  /*4010*/  F2FP.F16.E5M2.UNPACK_B R48, R48.H1 ;  /* 0x00000030ff30723e */ /* 0x000fe200030004ff */
[----:B------:R-:W-:Y:S01]  /*4020*/  IMAD.MOV.U32 R85, RZ, RZ, R105 ;  /* 0x000000ffff557224 */ /* 0x000fe200078e0069 */
[----:B------:R-:W-:Y:S01]  /*4030*/  F2FP.F16.E5M2.UNPACK_B R49, R49.H1 ;  /* 0x00000031ff31723e */ /* 0x000fe200030004ff */
[----:B------:R-:W-:Y:S01]  /*4040*/  IMAD.MOV.U32 R86, RZ, RZ, R27 ;  /* 0x000000ffff567224 */ /* 0x000fe200078e001b */
[----:B------:R-:W-:Y:S01]  /*4050*/  F2FP.F16.E5M2.UNPACK_B R60, R60.H1 ;  /* 0x0000003cff3c723e */ /* 0x000fe200030004ff */
[----:B------:R-:W-:Y:S01]  /*4060*/  IMAD.MOV.U32 R87, RZ, RZ, R101 ;  /* 0x000000ffff577224 */ /* 0x000fe200078e0065 */
[----:B------:R-:W-:Y:S02]  /*4070*/  F2FP.F16.E5M2.UNPACK_B R61, R61.H1 ;  /* 0x0000003dff3d723e */ /* 0x000fe400030004ff */
[----:B------:R-:W-:-:S02]  /*4080*/  F2FP.F16.E5M2.UNPACK_B R36, R36.H1 ;  /* 0x00000024ff24723e */ /* 0x000fc400030004ff */
[----:B------:R-:W-:Y:S02]  /*4090*/  F2FP.F16.E5M2.UNPACK_B R37, R37.H1 ;  /* 0x00000025ff25723e */ /* 0x000fe400030004ff */
[C---:B------:R-:W-:Y:S06]  /*40a0*/  HMMA.16816.F32 R80, R84.reuse, R48, R80 ;  /* 0x000000305450723c */ /* 0x040fec0000001850 */
[----:B------:R-:W-:Y:S01]  /*40b0*/  HMMA.16816.F32 R84, R84, R60, R96 ;  /* 0x0000003c5454723c */ /* 0x000fe20000001860 */
[----:B------:R-:W-:Y:S01]  /*40c0*/  IMAD.MOV.U32 R92, RZ, RZ, R103 ;  /* 0x000000ffff5c7224 */ /* 0x000fe200078e0067 */
[----:B------:R-:W-:-:S05]  /*40d0*/  F2FP.F16.E5M2.UNPACK_B R56, R56.H1 ;  /* 0x00000038ff38723e */ /* 0x000fca00030004ff */
        /* <DEDUP_REMOVED lines=11> */
[----:B------:R-:W-:-:S02]  /*4190*/  F2FP.F16.E5M2.UNPACK_B R28, R34 ;  /* 0x00000022ff1c723e */ /* 0x000fc400020004ff */
[----:B------:R-:W-:-:S04]  /*41a0*/  F2FP.F16.E5M2.UNPACK_B R29, R35 ;  /* 0x00000023ff1d723e */ /* 0x000fc800020004ff */
[----:B------:R-:W-:Y:S02]  /*41b0*/  IMAD.MOV.U32 R96, RZ, RZ, R8 ;  /* 0x000000ffff607224 */ /* 0x000fe400078e0008 */
[----:B------:R-:W-:Y:S02]  /*41c0*/  IMAD.MOV.U32 R97, RZ, RZ, R2 ;  /* 0x000000ffff617224 */ /* 0x000fe400078e0002 */
[----:B------:R-:W-:Y:S02]  /*41d0*/  IMAD.MOV.U32 R98, RZ, RZ, R22 ;  /* 0x000000ffff627224 */ /* 0x000fe400078e0016 */
[----:B------:R-:W-:Y:S01]  /*41e0*/  IMAD.MOV.U32 R99, RZ, RZ, R4 ;  /* 0x000000ffff637224 */ /* 0x000fe200078e0004 */
[----:B------:R-:W-:Y:S01]  /*41f0*/  HMMA.16816.F32 R88, R92, R56, R88 ;  /* 0x000000385c58723c */ /* 0x000fe20000001858 */
[----:B------:R-:W-:Y:S02]  /*4200*/  F2FP.F16.E5M2.UNPACK_B R26, R30 ;  /* 0x0000001eff1a723e */ /* 0x000fe400020004ff */
[----:B------:R-:W-:-:S03]  /*4210*/  F2FP.F16.E5M2.UNPACK_B R27, R31 ;  /* 0x0000001fff1b723e */ /* 0x000fc600020004ff */
[----:B------:R-:W-:Y:S07]  /*4220*/  HMMA.16816.F32 R68, R92, R52, R68 ;  /* 0x000000345c44723c */ /* 0x000fee0000001844 */
[----:B------:R-:W-:Y:S02]  /*4230*/  IMAD.MOV.U32 R92, RZ, RZ, R8 ;  /* 0x000000ffff5c7224 */ /* 0x000fe400078e0008 */
[----:B------:R-:W-:Y:S02]  /*4240*/  IMAD.MOV.U32 R93, RZ, RZ, R2 ;  /* 0x000000ffff5d7224 */ /* 0x000fe400078e0002 */
[----:B------:R-:W-:-:S02]  /*4250*/  IMAD.MOV.U32 R94, RZ, RZ, R22 ;  /* 0x000000ffff5e7224 */ /* 0x000fc400078e0016 */
[----:B------:R-:W-:Y:S01]  /*4260*/  IMAD.MOV.U32 R95, RZ, RZ, R4 ;  /* 0x000000ffff5f7224 */ /* 0x000fe200078e0004 */
[----:B------:R-:W-:Y:S07]  /*4270*/  HMMA.16816.F32 R40, R96, R28, R40 ;  /* 0x0000001c6028723c */ /* 0x000fee0000001828 */
[----:B------:R-:W-:Y:S02]  /*4280*/  F2FP.F16.E5M2.UNPACK_B R28, R46 ;  /* 0x0000002eff1c723e */ /* 0x000fe400020004ff */
[----:B------:R-:W-:Y:S01]  /*4290*/  F2FP.F16.E5M2.UNPACK_B R29, R47 ;  /* 0x0000002fff1d723e */ /* 0x000fe200020004ff */
[----:B------:R-:W-:Y:S07]  /*42a0*/  HMMA.16816.F32 R64, R92, R26, R64 ;  /* 0x0000001a5c40723c */ /* 0x000fee0000001840 */
[----:B------:R-:W-:-:S02]  /*42b0*/  F2FP.F16.E5M2.UNPACK_B R26, R50 ;  /* 0x00000032ff1a723e */ /* 0x000fc400020004ff */
[----:B------:R-:W-:Y:S01]  /*42c0*/  F2FP.F16.E5M2.UNPACK_B R27, R51 ;  /* 0x00000033ff1b723e */ /* 0x000fe200020004ff */
        /* <DEDUP_REMOVED lines=9> */
[----:B------:R-:W-:Y:S01]  /*4360*/  HMMA.16816.F32 R88, R92, R26, R88 ;  /* 0x0000001a5c58723c */ /* 0x000fe20000001858 */
[----:B------:R-:W-:-:S02]  /*4370*/  IMAD.MOV.U32 R32, RZ, RZ, R9 ;  /* 0x000000ffff207224 */ /* 0x000fc400078e0009 */
[----:B------:R-:W-:-:S04]  /*4380*/  IMAD.MOV.U32 R33, RZ, RZ, R3 ;  /* 0x000000ffff217224 */ /* 0x000fc800078e0003 */
[----:B------:R-:W-:Y:S02]  /*4390*/  F2FP.F16.E5M2.UNPACK_B R26, R38 ;  /* 0x00000026ff1a723e */ /* 0x000fe400020004ff */
[----:B------:R-:W-:Y:S01]  /*43a0*/  F2FP.F16.E5M2.UNPACK_B R27, R39 ;  /* 0x00000027ff1b723e */ /* 0x000fe200020004ff */
[----:B------:R-:W-:Y:S07]  /*43b0*/  HMMA.16816.F32 R68, R92, R28, R68 ;  /* 0x0000001c5c44723c */ /* 0x000fee0000001844 */
[----:B------:R-:W-:Y:S01]  /*43c0*/  F2FP.F16.E5M2.UNPACK_B R28, R34.H1 ;  /* 0x00000022ff1c723e */ /* 0x000fe200030004ff */
[----:B------:R-:W-:Y:S01]  /*43d0*/  IMAD.MOV.U32 R34, RZ, RZ, R23 ;  /* 0x000000ffff227224 */ /* 0x000fe200078e0017 */
[----:B------:R-:W-:Y:S01]  /*43e0*/  F2FP.F16.E5M2.UNPACK_B R29, R35.H1 ;  /* 0x00000023ff1d723e */ /* 0x000fe200030004ff */
[----:B------:R-:W-:Y:S01]  /*43f0*/  IMAD.MOV.U32 R35, RZ, RZ, R5 ;  /* 0x000000ffff237224 */ /* 0x000fe200078e0005 */
[----:B------:R-:W-:Y:S01]  /*4400*/  HMMA.16816.F32 R76, R96, R26, R76 ;  /* 0x0000001a604c723c */ /* 0x000fe2000000184c */
[----:B------:R-:W-:Y:S01]  /*4410*/  F2FP.F16.E5M2.UNPACK_B R36, R30.H1 ;  /* 0x0000001eff24723e */ /* 0x000fe200030004ff */
[----:B------:R-:W-:Y:S01]  /*4420*/  IMAD.MOV.U32 R30, RZ, RZ, R23 ;  /* 0x000000ffff1e7224 */ /* 0x000fe200078e0017 */
[----:B------:R-:W-:-:S04]  /*4430*/  F2FP.F16.E5M2.UNPACK_B R37, R31.H1 ;  /* 0x0000001fff25723e */ /* 0x000fc800030004ff */
[----:B------:R-:W-:Y:S02]  /*4440*/  F2FP.F16.E5M2.UNPACK_B R26, R46.H1 ;  /* 0x0000002eff1a723e */ /* 0x000fe400030004ff */
[----:B------:R-:W-:Y:S01]  /*4450*/  F2FP.F16.E5M2.UNPACK_B R27, R47.H1 ;  /* 0x0000002fff1b723e */ /* 0x000fe200030004ff */
[----:B------:R-:W-:Y:S01]  /*4460*/  HMMA.16816.F32 R40, R32, R28, R40 ;  /* 0x0000001c2028723c */ /* 0x000fe20000001828 */
[----:B------:R-:W-:Y:S01]  /*4470*/  F2FP.F16.E5M2.UNPACK_B R50, R50.H1 ;  /* 0x00000032ff32723e */ /* 0x000fe200030004ff */
[----:B------:R-:W-:Y:S01]  /*4480*/  IMAD.MOV.U32 R31, RZ, RZ, R5 ;  /* 0x000000ffff1f7224 */ /* 0x000fe200078e0005 */
[----:B------:R-:W-:Y:S01]  /*4490*/  F2FP.F16.E5M2.UNPACK_B R51, R51.H1 ;  /* 0x00000033ff33723e */ /* 0x000fe200030004ff */
[----:B------:R-:W0:Y:S03]  /*44a0*/  LDSM.16.M88.4 R44, [R120+UR4] ;  /* 0x00000004782c783b */ /* 0x000e260008000200 */
[----:B------:R-:W-:-:S02]  /*44b0*/  IMAD.MOV.U32 R28, RZ, RZ, R9 ;  /* 0x000000ffff1c7224 */ /* 0x000fc400078e0009 */
[----:B------:R-:W-:Y:S01]  /*44c0*/  IMAD.MOV.U32 R29, RZ, RZ, R3 ;  /* 0x000000ffff1d7224 */ /* 0x000fe200078e0003 */
[----:B------:R-:W-:Y:S07]  /*44d0*/  HMMA.16816.F32 R72, R32, R26, R72 ;  /* 0x0000001a2048723c */ /* 0x000fee0000001848 */
[----:B------:R-:W-:Y:S02]  /*44e0*/  F2FP.F16.E5M2.UNPACK_B R26, R54.H1 ;  /* 0x00000036ff1a723e */ /* 0x000fe400030004ff */
[----:B------:R-:W-:-:S02]  /*44f0*/  F2FP.F16.E5M2.UNPACK_B R27, R55.H1 ;  /* 0x00000037ff1b723e */ /* 0x000fc400030004ff */
[----:B------:R-:W1:Y:S01]  /*4500*/  LDSM.16.M88.4 R52, [R122+UR4] ;  /* 0x000000047a34783b */ /* 0x000e620008000200 */
[C---:B------:R-:W-:Y:S03]  /*4510*/  HMMA.16816.F32 R80, R28.reuse, R50, R80 ;  /* 0x000000321c50723c */ /* 0x040fe60000001850 */
[----:B------:R-:W2:Y:S01]  /*4520*/  LDSM.16.M88.4 R48, [R121+UR4] ;  /* 0x000000047930783b */ /* 0x000ea20008000200 */
[----:B------:R-:W-:Y:S02]  /*4530*/  F2FP.F16.E5M2.UNPACK_B R56, R38.H1 ;  /* 0x00000026ff38723e */ /* 0x000fe400030004ff */
[----:B------:R-:W-:Y:S01]  /*4540*/  HMMA.16816.F32 R64, R28, R36, R64 ;  /* 0x000000241c40723c */ /* 0x000fe20000001840 */
[----:B------:R-:W-:Y:S01]  /*4550*/  F2FP.F16.E5M2.UNPACK_B R57, R39.H1 ;  /* 0x00000027ff39723e */ /* 0x000fe200030004ff */
[----:B------:R-:W-:Y:S01]  /*4560*/  LDSM.16.M88.4 R120, [R123+UR4] ;  /* 0x000000047b78783b */ /* 0x000fe20008000200 */
[----:B------:R-:W-:-:S03]  /*4570*/  F2FP.F16.E5M2.UNPACK_B R62, R62.H1 ;  /* 0x0000003eff3e723e */ /* 0x000fc600030004ff */
[----:B------:R-:W3:Y:S01]  /*4580*/  LDSM.16.M88.4 R36, [R124+UR4] ;  /* 0x000000047c24783b */ /* 0x000ee20008000200 */
[----:B------:R-:W-:Y:S01]  /*4590*/  F2FP.F16.E5M2.UNPACK_B R63, R63.H1 ;  /* 0x0000003fff3f723e */ /* 0x000fe200030004ff */
[C---:B------:R-:W-:Y:S06]  /*45a0*/  HMMA.16816.F32 R68, R28.reuse, R26, R68 ;  /* 0x0000001a1c44723c */ /* 0x040fec0000001844 */
[----:B------:R-:W-:Y:S01]  /*45b0*/  HMMA.16816.F32 R28, R28, R56, R76 ;  /* 0x000000381c1c723c */ /* 0x000fe2000000184c */
[----:B------:R-:W4:Y:S05]  /*45c0*/  LDSM.16.M88.4 R76, [R126+UR4] ;  /* 0x000000047e4c783b */ /* 0x000f2a0008000200 */
[----:B------:R-:W-:Y:S01]  /*45d0*/  HMMA.16816.F32 R84, R32, R62, R84 ;  /* 0x0000003e2054723c */ /* 0x000fe20000001854 */
[----:B------:R-:W5:Y:S01]  /*45e0*/  LDSM.16.M88.4 R60, [R125+UR4] ;  /* 0x000000047d3c783b */ /* 0x000f620008000200 */
[----:B------:R-:W-:-:S02]  /*45f0*/  F2FP.F16.E5M2.UNPACK_B R58, R58.H1 ;  /* 0x0000003aff3a723e */ /* 0x000fc400030004ff */
[----:B------:R-:W-:Y:S01]  /*4600*/  F2FP.F16.E5M2.UNPACK_B R59, R59.H1 ;  /* 0x0000003bff3b723e */ /* 0x000fe200030004ff */
[----:B------:R-:W3:Y:S01]  /*4610*/  LDSM.16.M88.4 R124, [R127+UR4] ;  /* 0x000000047f7c783b */ /* 0x000ee20008000200 */
[----:B0-----:R-:W-:Y:S02]  /*4620*/  F2FP.F16.E5M2.UNPACK_B R2, R44 ;  /* 0x0000002cff02723e */ /* 0x001fe400020004ff */
[----:B------:R-:W-:-:S03]  /*4630*/  F2FP.F16.E5M2.UNPACK_B R3, R45 ;  /* 0x0000002dff03723e */ /* 0x000fc600020004ff */
[----:B------:R-:W-:Y:S01]  /*4640*/  HMMA.16816.F32 R88, R32, R58, R88 ;  /* 0x0000003a2058723c */ /* 0x000fe20000001858 */
[----:B-1----:R-:W-:-:S06]  /*4650*/  F2FP.F16.E5M2.UNPACK_B R4, R52 ;  /* 0x00000034ff04723e */ /* 0x002fcc00020004ff */
[----:B------:R-:W-:Y:S02]  /*4660*/  IMAD.MOV.U32 R32, RZ, RZ, R20 ;  /* 0x000000ffff207224 */ /* 0x000fe400078e0014 */
[----:B------:R-:W-:Y:S02]  /*4670*/  IMAD.MOV.U32 R33, RZ, RZ, R14 ;  /* 0x000000ffff217224 */ /* 0x000fe400078e000e */
[----:B------:R-:W-:Y:S02]  /*4680*/  IMAD.MOV.U32 R34, RZ, RZ, R6 ;  /* 0x000000ffff227224 */ /* 0x000fe400078e0006 */
[----:B------:R-:W-:Y:S01]  /*4690*/  IMAD.MOV.U32 R35, RZ, RZ, R16 ;  /* 0x000000ffff237224 */ /* 0x000fe200078e0010 */
[----:B------:R-:W-:Y:S01]  /*46a0*/  F2FP.F16.E5M2.UNPACK_B R5, R53 ;  /* 0x00000035ff05723e */ /* 0x000fe200020004ff */
[----:B------:R-:W-:Y:S02]  /*46b0*/  IMAD.MOV.U32 R56, RZ, RZ, R20 ;  /* 0x000000ffff387224 */ /* 0x000fe400078e0014 */
[----:B------:R-:W-:-:S02]  /*46c0*/  IMAD.MOV.U32 R57, RZ, RZ, R14 ;  /* 0x000000ffff397224 */ /* 0x000fc400078e000e */
[----:B------:R-:W-:Y:S01]  /*46d0*/  IMAD.MOV.U32 R58, RZ, RZ, R6 ;  /* 0x000000ffff3a7224 */ /* 0x000fe200078e0006 */
[----:B------:R-:W-:Y:S01]  /*46e0*/  HMMA.16816.F32 R40, R32, R2, R40 ;  /* 0x000000022028723c */ /* 0x000fe20000001828 */
[----:B------:R-:W-:-:S06]  /*46f0*/  IMAD.MOV.U32 R59, RZ, RZ, R16 ;  /* 0x000000ffff3b7224 */ /* 0x000fcc00078e0010 */
[----:B--2---:R-:W-:Y:S02]  /*4700*/  F2FP.F16.E5M2.UNPACK_B R2, R48 ;  /* 0x00000030ff02723e */ /* 0x004fe400020004ff */
[----:B------:R-:W-:Y:S01]  /*4710*/  F2FP.F16.E5M2.UNPACK_B R3, R49 ;  /* 0x00000031ff03723e */ /* 0x000fe200020004ff */
[----:B------:R-:W-:Y:S07]  /*4720*/  HMMA.16816.F32 R72, R32, R4, R72 ;  /* 0x000000042048723c */ /* 0x000fee0000001848 */
[----:B---3--:R-:W-:-:S02]  /*4730*/  F2FP.F16.E5M2.UNPACK_B R4, R36 ;  /* 0x00000024ff04723e */ /* 0x008fc400020004ff */
[----:B------:R-:W-:Y:S01]  /*4740*/  F2FP.F16.E5M2.UNPACK_B R5, R37 ;  /* 0x00000025ff05723e */ /* 0x000fe200020004ff */
[----:B------:R-:W-:Y:S07]  /*4750*/  HMMA.16816.F32 R64, R56, R2, R64 ;  /* 0x000000023840723c */ /* 0x000fee0000001840 */
[----:B------:R-:W-:Y:S02]  /*4760*/  F2FP.F16.E5M2.UNPACK_B R2, R120 ;  /* 0x00000078ff02723e */ /* 0x000fe400020004ff */
[----:B------:R-:W-:Y:S01]  /*4770*/  F2FP.F16.E5M2.UNPACK_B R3, R121 ;  /* 0x00000079ff03723e */ /* 0x000fe200020004ff */
[----:B------:R-:W-:Y:S07]  /*4780*/  HMMA.16816.F32 R84, R32, R4, R84 ;  /* 0x000000042054723c */ /* 0x000fee0000001854 */
[----:B----4-:R-:W-:-:S02]  /*4790*/  F2FP.F16.E5M2.UNPACK_B R4, R76 ;  /* 0x0000004cff04723e */ /* 0x010fc400020004ff */
[----:B------:R-:W-:Y:S01]  /*47a0*/  F2FP.F16.E5M2.UNPACK_B R5, R77 ;  /* 0x0000004dff05723e */ /* 0x000fe200020004ff */
[----:B------:R-:W-:Y:S01]  /*47b0*/  HMMA.16816.F32 R80, R56, R2, R80 ;  /* 0x000000023850723c */ /* 0x000fe20000001850 */
[----:B------:R-:W-:-:S06]  /*47c0*/  F2FP.F16.E5M2.UNPACK_B R44, R44.H1 ;  /* 0x0000002cff2c723e */ /* 0x000fcc00030004ff */
[----:B-----5:R-:W-:Y:S02]  /*47d0*/  F2FP.F16.E5M2.UNPACK_B R2, R60 ;  /* 0x0000003cff02723e */ /* 0x020fe400020004ff */
[----:B------:R-:W-:Y:S01]  /*47e0*/  F2FP.F16.E5M2.UNPACK_B R3, R61 ;  /* 0x0000003dff03723e */ /* 0x000fe200020004ff */
[----:B------:R-:W-:Y:S01]  /*47f0*/  HMMA.16816.F32 R68, R32, R4, R68 ;  /* 0x000000042044723c */ /* 0x000fe20000001844 */
[----:B------:R-:W-:-:S06]  /*4800*/  F2FP.F16.E5M2.UNPACK_B R45, R45.H1 ;  /* 0x0000002dff2d723e */ /* 0x000fcc00030004ff */
[----:B------:R-:W-:Y:S02]  /*4810*/  IMAD.MOV.U32 R32, RZ, RZ, R21 ;  /* 0x000000ffff207224 */ /* 0x000fe400078e0015 */
[----:B------:R-:W-:Y:S02]  /*4820*/  IMAD.MOV.U32 R33, RZ, RZ, R15 ;  /* 0x000000ffff217224 */ /* 0x000fe400078e000f */
[----:B------:R-:W-:Y:S02]  /*4830*/  IMAD.MOV.U32 R34, RZ, RZ, R7 ;  /* 0x000000ffff227224 */ /* 0x000fe400078e0007 */
[----:B------:R-:W-:Y:S01]  /*4840*/  IMAD.MOV.U32 R35, RZ, RZ, R17 ;  /* 0x000000ffff237224 */ /* 0x000fe200078e0011 */
[----:B------:R-:W-:Y:S07]  /*4850*/  HMMA.16816.F32 R88, R56, R2, R88 ;  /* 0x000000023858723c */ /* 0x000fee0000001858 */
[----:B------:R-:W-:-:S02]  /*4860*/  F2FP.F16.E5M2.UNPACK_B R2, R124 ;  /* 0x0000007cff02723e */ /* 0x000fc400020004ff */
[----:B------:R-:W-:Y:S01]  /*4870*/  F2FP.F16.E5M2.UNPACK_B R3, R125 ;  /* 0x0000007dff03723e */ /* 0x000fe200020004ff */
[----:B------:R-:W-:Y:S01]  /*4880*/  HMMA.16816.F32 R40, R32, R44, R40 ;  /* 0x0000002c2028723c */ /* 0x000fe20000001828 */
[----:B------:R-:W-:Y:S02]  /*4890*/  F2FP.F16.E5M2.UNPACK_B R48, R48.H1 ;  /* 0x00000030ff30723e */ /* 0x000fe400030004ff */
[----:B------:R-:W-:-:S03]  /*48a0*/  F2FP.F16.E5M2.UNPACK_B R49, R49.H1 ;  /* 0x00000031ff31723e */ /* 0x000fc600030004ff */
[----:B------:R-:W-:Y:S01]  /*48b0*/  HMMA.16816.F32 R28, R56, R2, R28 ;  /* 0x00000002381c723c */ /* 0x000fe2000000181c */
[----:B------:R-:W-:-:S06]  /*48c0*/  F2FP.F16.E5M2.UNPACK_B R52, R52.H1 ;  /* 0x00000034ff34723e */ /* 0x000fcc00030004ff */
[----:B------:R-:W-:Y:S02]  /*48d0*/  IMAD.MOV.U32 R56, RZ, RZ, R21 ;  /* 0x000000ffff387224 */ /* 0x000fe400078e0015 */
[----:B------:R-:W-:Y:S02]  /*48e0*/  IMAD.MOV.U32 R57, RZ, RZ, R15 ;  /* 0x000000ffff397224 */ /* 0x000fe400078e000f */
[----:B------:R-:W-:Y:S02]  /*48f0*/  IMAD.MOV.U32 R58, RZ, RZ, R7 ;  /* 0x000000ffff3a7224 */ /* 0x000fe400078e0007 */
[----:B------:R-:W-:Y:S01]  /*4900*/  IMAD.MOV.U32 R59, RZ, RZ, R17 ;  /* 0x000000ffff3b7224 */ /* 0x000fe200078e0011 */
[----:B------:R-:W-:Y:S01]  /*4910*/  F2FP.F16.E5M2.UNPACK_B R53, R53.H1 ;  /* 0x00000035ff35723e */ /* 0x000fe200030004ff */
[----:B------:R-:W-:-:S05]  /*4920*/  IMAD.MOV.U32 R4, RZ, RZ, R21 ;  /* 0x000000ffff047224 */ /* 0x000fca00078e0015 */
[----:B------:R-:W-:Y:S01]  /*4930*/  HMMA.16816.F32 R64, R56, R48, R64 ;  /* 0x000000303840723c */ /* 0x000fe20000001840 */
[----:B------:R-:W-:Y:S01]  /*4940*/  IMAD.MOV.U32 R20, RZ, RZ, R12 ;  /* 0x000000ffff147224 */ /* 0x000fe200078e000c */
[----:B------:R-:W-:Y:S01]  /*4950*/  F2FP.F16.E5M2.UNPACK_B R2, R46 ;  /* 0x0000002eff02723e */ /* 0x000fe200020004ff */
[----:B------:R-:W-:Y:S01]  /*4960*/  IMAD.MOV.U32 R21, RZ, RZ, R24 ;  /* 0x000000ffff157224 */ /* 0x000fe200078e0018 */
[----:B------:R-:W-:Y:S01]  /*4970*/  F2FP.F16.E5M2.UNPACK_B R3, R47 ;  /* 0x0000002fff03723e */ /* 0x000fe200020004ff */
[----:B------:R-:W-:Y:S01]  /*4980*/  IMAD.MOV.U32 R22, RZ, RZ, R18 ;  /* 0x000000ffff167224 */ /* 0x000fe200078e0012 */
[----:B------:R-:W-:Y:S01]  /*4990*/  HMMA.16816.F32 R72, R32, R52, R72 ;  /* 0x000000342048723c */ /* 0x000fe20000001848 */
[----:B------:R-:W-:Y:S01]  /*49a0*/  IMAD.MOV.U32 R23, RZ, RZ, R10 ;  /* 0x000000ffff177224 */ /* 0x000fe200078e000a */
[----:B------:R-:W-:Y:S02]  /*49b0*/  F2FP.F16.E5M2.UNPACK_B R120, R120.H1 ;  /* 0x00000078ff78723e */ /* 0x000fe400030004ff */
[----:B------:R-:W-:Y:S01]  /*49c0*/  F2FP.F16.E5M2.UNPACK_B R121, R121.H1 ;  /* 0x00000079ff79723e */ /* 0x000fe200030004ff */
[----:B------:R-:W-:Y:S01]  /*49d0*/  IMAD.MOV.U32 R6, RZ, RZ, R7 ;  /* 0x000000ffff067224 */ /* 0x000fe200078e0007 */
[----:B------:R-:W-:Y:S01]  /*49e0*/  F2FP.F16.E5M2.UNPACK_B R124, R124.H1 ;  /* 0x0000007cff7c723e */ /* 0x000fe200030004ff */
[----:B------:R-:W-:Y:S01]  /*49f0*/  IMAD.MOV.U32 R5, RZ, RZ, R15 ;  /* 0x000000ffff057224 */ /* 0x000fe200078e000f */
[----:B------:R-:W-:Y:S01]  /*4a00*/  HMMA.16816.F32 R40, R20, R2, R40 ;  /* 0x000000021428723c */ /* 0x000fe20000001828 */
[----:B------:R-:W-:Y:S01]  /*4a10*/  IMAD.MOV.U32 R7, RZ, RZ, R17 ;  /* 0x000000ffff077224 */ /* 0x000fe200078e0011 */
[----:B------:R-:W-:-:S04]  /*4a20*/  F2FP.F16.E5M2.UNPACK_B R125, R125.H1 ;  /* 0x0000007dff7d723e */ /* 0x000fc800030004ff */
[----:B------:R-:W-:Y:S01]  /*4a30*/  HMMA.16816.F32 R80, R56, R120, R80 ;  /* 0x000000783850723c */ /* 0x000fe20000001850 */
[----:B------:R-:W-:Y:S02]  /*4a40*/  F2FP.F16.E5M2.UNPACK_B R2, R50 ;  /* 0x00000032ff02723e */ /* 0x000fe400020004ff */
[----:B------:R-:W-:Y:S02]  /*4a50*/  F2FP.F16.E5M2.UNPACK_B R3, R51 ;  /* 0x00000033ff03723e */ /* 0x000fe400020004ff */
[----:B------:R-:W-:Y:S01]  /*4a60*/  F2FP.F16.E5M2.UNPACK_B R8, R54 ;  /* 0x00000036ff08723e */ /* 0x000fe200020004ff */
[----:B------:R-:W-:Y:S01]  /*4a70*/  HMMA.16816.F32 R4, R4, R124, R28 ;  /* 0x0000007c0404723c */ /* 0x000fe2000000181c */
[----:B------:R-:W-:Y:S02]  /*4a80*/  F2FP.F16.E5M2.UNPACK_B R9, R55 ;  /* 0x00000037ff09723e */ /* 0x000fe400020004ff */
[----:B------:R-:W-:-:S04]  /*4a90*/  F2FP.F16.E5M2.UNPACK_B R36, R36.H1 ;  /* 0x00000024ff24723e */ /* 0x000fc800030004ff */
[----:B------:R-:W-:Y:S02]  /*4aa0*/  IMAD.MOV.U32 R28, RZ, RZ, R12 ;  /* 0x000000ffff1c7224 */ /* 0x000fe400078e000c */
[----:B------:R-:W-:Y:S02]  /*4ab0*/  IMAD.MOV.U32 R29, RZ, RZ, R24 ;  /* 0x000000ffff1d7224 */ /* 0x000fe400078e0018 */
[----:B------:R-:W-:Y:S02]  /*4ac0*/  IMAD.MOV.U32 R30, RZ, RZ, R18 ;  /* 0x000000ffff1e7224 */ /* 0x000fe400078e0012 */
[----:B------:R-:W-:Y:S01]  /*4ad0*/  IMAD.MOV.U32 R31, RZ, RZ, R10 ;  /* 0x000000ffff1f7224 */ /* 0x000fe200078e000a */
[----:B------:R-:W-:Y:S01]  /*4ae0*/  HMMA.16816.F32 R64, R20, R2, R64 ;  /* 0x000000021440723c */ /* 0x000fe20000001840 */
[----:B------:R-:W-:Y:S02]  /*4af0*/  F2FP.F16.E5M2.UNPACK_B R37, R37.H1 ;  /* 0x00000025ff25723e */ /* 0x000fe400030004ff */
[----:B------:R-:W-:-:S02]  /*4b00*/  F2FP.F16.E5M2.UNPACK_B R46, R46.H1 ;  /* 0x0000002eff2e723e */ /* 0x000fc400030004ff */
[----:B------:R-:W-:Y:S01]  /*4b10*/  F2FP.F16.E5M2.UNPACK_B R47, R47.H1 ;  /* 0x0000002fff2f723e */ /* 0x000fe200030004ff */
[----:B------:R-:W-:Y:S01]  /*4b20*/  HMMA.16816.F32 R72, R28, R8, R72 ;  /* 0x000000081c48723c */ /* 0x000fe20000001848 */
[----:B------:R-:W-:Y:S02]  /*4b30*/  F2FP.F16.E5M2.UNPACK_B R2, R122 ;  /* 0x0000007aff02723e */ /* 0x000fe400020004ff */
[----:B------:R-:W-:-:S04]  /*4b40*/  F2FP.F16.E5M2.UNPACK_B R3, R123 ;  /* 0x0000007bff03723e */ /* 0x000fc800020004ff */
[----:B------:R-:W-:Y:S02]  /*4b50*/  IMAD.MOV.U32 R28, RZ, RZ, R13 ;  /* 0x000000ffff1c7224 */ /* 0x000fe400078e000d */
[----:B------:R-:W-:Y:S02]  /*4b60*/  IMAD.MOV.U32 R29, RZ, RZ, R25 ;  /* 0x000000ffff1d7224 */ /* 0x000fe400078e0019 */
[----:B------:R-:W-:Y:S02]  /*4b70*/  IMAD.MOV.U32 R30, RZ, RZ, R19 ;  /* 0x000000ffff1e7224 */ /* 0x000fe400078e0013 */
[----:B------:R-:W-:Y:S01]  /*4b80*/  IMAD.MOV.U32 R31, RZ, RZ, R11 ;  /* 0x000000ffff1f7224 */ /* 0x000fe200078e000b */
[----:B------:R-:W-:Y:S01]  /*4b90*/  HMMA.16816.F32 R84, R32, R36, R84 ;  /* 0x000000242054723c */ /* 0x000fe20000001854 */
[----:B------:R-:W-:-:S05]  /*4ba0*/  F2FP.F16.E5M2.UNPACK_B R50, R50.H1 ;  /* 0x00000032ff32723e */ /* 0x000fca00030004ff */
[----:B------:R-:W-:Y:S01]  /*4bb0*/  HMMA.16816.F32 R40, R28, R46, R40 ;  /* 0x0000002e1c28723c */ /* 0x000fe20000001828 */
[----:B------:R-:W-:-:S05]  /*4bc0*/  F2FP.F16.E5M2.UNPACK_B R51, R51.H1 ;  /* 0x00000033ff33723e */ /* 0x000fca00030004ff */
[----:B------:R-:W-:Y:S07]  /*4bd0*/  HMMA.16816.F32 R80, R20, R2, R80 ;  /* 0x000000021450723c */ /* 0x000fee0000001850 */
[----:B------:R-:W-:Y:S02]  /*4be0*/  IMAD.MOV.U32 R20, RZ, RZ, R13 ;  /* 0x000000ffff147224 */ /* 0x000fe400078e000d */
[----:B------:R-:W-:Y:S02]  /*4bf0*/  IMAD.MOV.U32 R21, RZ, RZ, R25 ;  /* 0x000000ffff157224 */ /* 0x000fe400078e0019 */
[----:B------:R-:W-:-:S02]  /*4c00*/  IMAD.MOV.U32 R22, RZ, RZ, R19 ;  /* 0x000000ffff167224 */ /* 0x000fc400078e0013 */
[----:B------:R-:W-:Y:S01]  /*4c10*/  IMAD.MOV.U32 R23, RZ, RZ, R11 ;  /* 0x000000ffff177224 */ /* 0x000fe200078e000b */
[----:B------:R-:W-:Y:S02]  /*4c20*/  F2FP.F16.E5M2.UNPACK_B R28, R38 ;  /* 0x00000026ff1c723e */ /* 0x000fe400020004ff */
[----:B------:R-:W-:-:S04]  /*4c30*/  F2FP.F16.E5M2.UNPACK_B R29, R39 ;  /* 0x00000027ff1d723e */ /* 0x000fc800020004ff */
[----:B------:R-:W-:Y:S07]  /*4c40*/  HMMA.16816.F32 R64, R20, R50, R64 ;  /* 0x000000321440723c */ /* 0x000fee0000001840 */
[----:B------:R-:W-:Y:S02]  /*4c50*/  IMAD.MOV.U32 R20, RZ, RZ, R12 ;  /* 0x000000ffff147224 */ /* 0x000fe400078e000c */
[----:B------:R-:W-:Y:S02]  /*4c60*/  IMAD.MOV.U32 R21, RZ, RZ, R24 ;  /* 0x000000ffff157224 */ /* 0x000fe400078e0018 */
[----:B------:R-:W-:-:S02]  /*4c70*/  IMAD.MOV.U32 R22, RZ, RZ, R18 ;  /* 0x000000ffff167224 */ /* 0x000fc400078e0012 */
[----:B------:R-:W-:Y:S01]  /*4c80*/  IMAD.MOV.U32 R23, RZ, RZ, R10 ;  /* 0x000000ffff177224 */ /* 0x000fe200078e000a */
[----:B------:R-:W-:Y:S02]  /*4c90*/  F2FP.F16.E5M2.UNPACK_B R60, R60.H1 ;  /* 0x0000003cff3c723e */ /* 0x000fe400030004ff */
[----:B------:R-:W-:-:S04]  /*4ca0*/  F2FP.F16.E5M2.UNPACK_B R61, R61.H1 ;  /* 0x0000003dff3d723e */ /* 0x000fc800030004ff */
[----:B------:R-:W-:Y:S01]  /*4cb0*/  HMMA.16816.F32 R84, R20, R28, R84 ;  /* 0x0000001c1454723c */ /* 0x000fe20000001854 */
[----:B------:R-:W-:Y:S01]  /*4cc0*/  LOP3.LUT R2, R132, R109, RZ, 0xfc, !PT ;  /* 0x0000006d84027212 */ /* 0x000fe200078efcff */
[----:B------:R-:W-:Y:S01]  /*4cd0*/  FMUL R40, R40, UR8 ;  /* 0x0000000828287c20 */ /* 0x000fe20008400000 */
[----:B------:R-:W-:Y:S01]  /*4ce0*/  LOP3.LUT R14, R132, 0x1, R109, 0xfe, !PT ;  /* 0x00000001840e7812 */ /* 0x000fe200078efe6d */
[----:B------:R-:W-:Y:S01]  /*4cf0*/  FMUL R42, R42, UR8 ;  /* 0x000000082a2a7c20 */ /* 0x000fe20008400000 */
[----:B------:R-:W-:Y:S01]  /*4d00*/  F2FP.F16.E5M2.UNPACK_B R122, R122.H1 ;  /* 0x0000007aff7a723e */ /* 0x000fe200030004ff */
[----:B------:R-:W-:Y:S01]  /*4d10*/  HMMA.16816.F32 R88, R32, R60, R88 ;  /* 0x0000003c2058723c */ /* 0x000fe20000001858 */
[----:B------:R-:W-:Y:S01]  /*4d20*/  F2FP.F16.E5M2.UNPACK_B R123, R123.H1 ;  /* 0x0000007bff7b723e */ /* 0x000fe200030004ff */
[----:B------:R-:W-:Y:S01]  /*4d30*/  IMAD.MOV.U32 R20, RZ, RZ, R13 ;  /* 0x000000ffff147224 */ /* 0x000fe200078e000d */
[----:B------:R-:W-:Y:S01]  /*4d40*/  ISETP.GE.AND P5, PT, R2, UR5, PT ;  /* 0x0000000502007c0c */ /* 0x000fe2000bfa6270 */
[----:B------:R-:W-:Y:S01]  /*4d50*/  IMAD.MOV.U32 R21, RZ, RZ, R25 ;  /* 0x000000ffff157224 */ /* 0x000fe200078e0019 */
[----:B------:R-:W-:Y:S01]  /*4d60*/  ISETP.GE.AND P6, PT, R14, UR5, PT ;  /* 0x000000050e007c0c */ /* 0x000fe2000bfc6270 */
[----:B------:R-:W-:-:S02]  /*4d70*/  IMAD.MOV.U32 R22, RZ, RZ, R19 ;  /* 0x000000ffff167224 */ /* 0x000fc400078e0013 */
[----:B------:R-:W-:Y:S01]  /*4d80*/  IMAD.MOV.U32 R23, RZ, RZ, R11 ;  /* 0x000000ffff177224 */ /* 0x000fe200078e000b */
[----:B------:R-:W-:Y:S01]  /*4d90*/  F2FP.F16.E5M2.UNPACK_B R76, R76.H1 ;  /* 0x0000004cff4c723e */ /* 0x000fe200030004ff */
[----:B------:R-:W-:Y:S01]  /*4da0*/  FMUL R14, R40, 1.4426950216293334961 ;  /* 0x3fb8aa3b280e7820 */ /* 0x000fe20000400000 */
[----:B------:R-:W-:Y:S01]  /*4db0*/  F2FP.F16.E5M2.UNPACK_B R77, R77.H1 ;  /* 0x0000004dff4d723e */ /* 0x000fe200030004ff */
[----:B------:R-:W-:Y:S01]  /*4dc0*/  FMUL R2, R42, 1.4426950216293334961 ;  /* 0x3fb8aa3b2a027820 */ /* 0x000fe20000400000 */
[----:B------:R-:W-:Y:S02]  /*4dd0*/  LOP3.LUT R30, R132, 0x40, R109, 0xfe, !PT ;  /* 0x00000040841e7812 */ /* 0x000fe400078efe6d */
[----:B------:R-:W-:Y:S01]  /*4de0*/  FSEL R14, R14, -INF , !P5 ;  /* 0xff8000000e0e7808 */ /* 0x000fe20006800000 */
[----:B------:R-:W-:Y:S01]  /*4df0*/  HMMA.16816.F32 R80, R20, R122, R80 ;  /* 0x0000007a1450723c */ /* 0x000fe20000001850 */
[----:B------:R-:W-:Y:S01]  /*4e00*/  FSEL R2, R2, -INF , !P5 ;  /* 0xff80000002027808 */ /* 0x000fe20006800000 */
[----:B------:R-:W-:Y:S01]  /*4e10*/  IMAD.MOV.U32 R28, RZ, RZ, R13 ;  /* 0x000000ffff1c7224 */ /* 0x000fe200078e000d */
[----:B------:R-:W-:Y:S01]  /*4e20*/  ISETP.GE.AND P5, PT, R30, UR5, PT ;  /* 0x000000051e007c0c */ /* 0x000fe2000bfa6270 */
[----:B------:R-:W-:Y:S01]  /*4e30*/  IMAD.MOV.U32 R29, RZ, RZ, R25 ;  /* 0x000000ffff1d7224 */ /* 0x000fe200078e0019 */
[----:B------:R-:W-:Y:S01]  /*4e40*/  F2FP.F16.E5M2.UNPACK_B R54, R54.H1 ;  /* 0x00000036ff36723e */ /* 0x000fe200030004ff */
[----:B------:R-:W-:Y:S01]  /*4e50*/  HMMA.16816.F32 R68, R56, R76, R68 ;  /* 0x0000004c3844723c */ /* 0x000fe20000001844 */
[----:B------:R-:W-:Y:S01]  /*4e60*/  F2FP.F16.E5M2.UNPACK_B R55, R55.H1 ;  /* 0x00000037ff37723e */ /* 0x000fe200030004ff */
[----:B------:R-:W-:Y:S01]  /*4e70*/  IMAD.MOV.U32 R30, RZ, RZ, R19 ;  /* 0x000000ffff1e7224 */ /* 0x000fe200078e0013 */
[----:B------:R-:W-:-:S02]  /*4e80*/  F2FP.F16.E5M2.UNPACK_B R38, R38.H1 ;  /* 0x00000026ff26723e */ /* 0x000fc400030004ff */
[----:B------:R-:W-:Y:S02]  /*4e90*/  F2FP.F16.E5M2.UNPACK_B R39, R39.H1 ;  /* 0x00000027ff27723e */ /* 0x000fe400030004ff */
[----:B------:R-:W-:Y:S02]  /*4ea0*/  F2FP.F16.E5M2.UNPACK_B R36, R62 ;  /* 0x0000003eff24723e */ /* 0x000fe400020004ff */
[----:B------:R-:W-:Y:S01]  /*4eb0*/  HMMA.16816.F32 R72, R28, R54, R72 ;  /* 0x000000361c48723c */ /* 0x000fe20000001848 */
[----:B------:R-:W-:Y:S01]  /*4ec0*/  F2FP.F16.E5M2.UNPACK_B R37, R63 ;  /* 0x0000003fff25723e */ /* 0x000fe200020004ff */
[----:B------:R-:W-:Y:S01]  /*4ed0*/  FMUL R41, R41, UR8 ;  /* 0x0000000829297c20 */ /* 0x000fe20008400000 */
[----:B------:R-:W-:-:S03]  /*4ee0*/  LOP3.LUT R27, R132, 0x21, R109, 0xfe, !PT ;  /* 0x00000021841b7812 */ /* 0x000fc600078efe6d */
[----:B------:R-:W-:Y:S01]  /*4ef0*/  HMMA.16816.F32 R84, R20, R38, R84 ;  /* 0x000000261454723c */ /* 0x000fe20000001854 */
[----:B------:R-:W-:-:S06]  /*4f00*/  ISETP.GE.AND P4, PT, R27, UR5, PT ;  /* 0x000000051b007c0c */ /* 0x000fcc000bf86270 */
[----:B------:R-:W-:Y:S02]  /*4f10*/  IMAD.MOV.U32 R20, RZ, RZ, R12 ;  /* 0x000000ffff147224 */ /* 0x000fe400078e000c */
[----:B------:R-:W-:Y:S02]  /*4f20*/  IMAD.MOV.U32 R21, RZ, RZ, R24 ;  /* 0x000000ffff157224 */ /* 0x000fe400078e0018 */
[----:B------:R-:W-:Y:S02]  /*4f30*/  IMAD.MOV.U32 R22, RZ, RZ, R18 ;  /* 0x000000ffff167224 */ /* 0x000fe400078e0012 */
[----:B------:R-:W-:Y:S02]  /*4f40*/  IMAD.MOV.U32 R23, RZ, RZ, R10 ;  /* 0x000000ffff177224 */ /* 0x000fe400078e000a */
[----:B------:R-:W-:Y:S01]  /*4f50*/  FMUL R27, R41, 1.4426950216293334961 ;  /* 0x3fb8aa3b291b7820 */ /* 0x000fe20000400000 */
[----:B------:R-:W-:Y:S01]  /*4f60*/  FMUL R64, R64, UR8 ;  /* 0x0000000840407c20 */ /* 0x000fe20008400000 */
[----:B------:R-:W-:Y:S01]  /*4f70*/  FMUL R66, R66, UR8 ;  /* 0x0000000842427c20 */ /* 0x000fe20008400000 */
[----:B------:R-:W-:-:S02]  /*4f80*/  F2FP.F16.E5M2.UNPACK_B R40, R78 ;  /* 0x0000004eff28723e */ /* 0x000fc400020004ff */
[----:B------:R-:W-:Y:S01]  /*4f90*/  F2FP.F16.E5M2.UNPACK_B R41, R79 ;  /* 0x0000004fff29723e */ /* 0x000fe200020004ff */
[C---:B------:R-:W-:Y:S01]  /*4fa0*/  HMMA.16816.F32 R88, R20.reuse, R36, R88 ;  /* 0x000000241458723c */ /* 0x040fe20000001858 */
[--C-:B------:R-:W-:Y:S01]  /*4fb0*/  LOP3.LUT R15, R132, 0x20, R109.reuse, 0xfe, !PT ;  /* 0x00000020840f7812 */ /* 0x100fe200078efe6d */
[----:B------:R-:W-:Y:S01]  /*4fc0*/  FMUL R31, R64, 1.4426950216293334961 ;  /* 0x3fb8aa3b401f7820 */ /* 0x000fe20000400000 */
[----:B------:R-:W-:Y:S01]  /*4fd0*/  FMUL R28, R66, 1.4426950216293334961 ;  /* 0x3fb8aa3b421c7820 */ /* 0x000fe20000400000 */
[----:B------:R-:W-:Y:S01]  /*4fe0*/  FMUL R80, R80, UR8 ;  /* 0x0000000850507c20 */ /* 0x000fe20008400000 */
[----:B------:R-:W-:Y:S01]  /*4ff0*/  ISETP.GE.AND P3, PT, R15, UR5, PT ;  /* 0x000000050f007c0c */ /* 0x000fe2000bf66270 */
[----:B------:R-:W-:Y:S01]  /*5000*/  FMUL R82, R82, UR8 ;  /* 0x0000000852527c20 */ /* 0x000fe20008400000 */
[----:B------:R-:W-:Y:S01]  /*5010*/  LOP3.LUT R16, R132, 0x60, R109, 0xfe, !PT ;  /* 0x0000006084107812 */ /* 0x000fe200078efe6d */
[----:B------:R-:W-:Y:S01]  /*5020*/  FMUL R43, R43, UR8 ;  /* 0x000000082b2b7c20 */ /* 0x000fe20008400000 */
[----:B------:R-:W-:Y:S01]  /*5030*/  HMMA.16816.F32 R68, R20, R40, R68 ;  /* 0x000000281444723c */ /* 0x000fe20000001844 */
[----:B------:R-:W-:Y:S01]  /*5040*/  FMUL R65, R65, UR8 ;  /* 0x0000000841417c20 */ /* 0x000fe20008400000 */
[----:B------:R-:W-:Y:S01]  /*5050*/  FMUL R67, R67, UR8 ;  /* 0x0000000843437c20 */ /* 0x000fe20008400000 */
[----:B------:R-:W-:Y:S01]  /*5060*/  FSEL R31, R31, -INF , !P3 ;  /* 0xff8000001f1f7808 */ /* 0x000fe20005800000 */
[----:B------:R-:W-:Y:S01]  /*5070*/  FMUL R38, R80, 1.4426950216293334961 ;  /* 0x3fb8aa3b50267820 */ /* 0x000fe20000400000 */
[----:B------:R-:W-:Y:S01]  /*5080*/  FSEL R28, R28, -INF , !P3 ;  /* 0xff8000001c1c7808 */ /* 0x000fe20005800000 */
[----:B------:R-:W-:Y:S01]  /*5090*/  FMUL R36, R82, 1.4426950216293334961 ;  /* 0x3fb8aa3b52247820 */ /* 0x000fe20000400000 */
[----:B------:R-:W-:-:S02]  /*50a0*/  F2FP.F16.E5M2.UNPACK_B R40, R126 ;  /* 0x0000007eff28723e */ /* 0x000fc400020004ff */
[----:B------:R-:W-:Y:S01]  /*50b0*/  F2FP.F16.E5M2.UNPACK_B R41, R127 ;  /* 0x0000007fff29723e */ /* 0x000fe200020004ff */
[----:B------:R-:W-:Y:S01]  /*50c0*/  FMUL R15, R43, 1.4426950216293334961 ;  /* 0x3fb8aa3b2b0f7820 */ /* 0x000fe20000400000 */
[----:B------:R-:W-:Y:S01]  /*50d0*/  ISETP.GE.AND P3, PT, R16, UR5, PT ;  /* 0x0000000510007c0c */ /* 0x000fe2000bf66270 */
[----:B------:R-:W-:Y:S01]  /*50e0*/  FMUL R29, R65, 1.4426950216293334961 ;  /* 0x3fb8aa3b411d7820 */ /* 0x000fe20000400000 */
[--C-:B------:R-:W-:Y:S01]  /*50f0*/  LOP3.LUT R26, R132, 0xa0, R109.reuse, 0xfe, !PT ;  /* 0x000000a0841a7812 */ /* 0x100fe200078efe6d */
[----:B------:R-:W-:Y:S01]  /*5100*/  FMUL R67, R67, 1.4426950216293334961 ;  /* 0x3fb8aa3b43437820 */ /* 0x000fe20000400000 */
[----:B------:R-:W-:Y:S01]  /*5110*/  FSEL R27, R27, -INF , !P6 ;  /* 0xff8000001b1b7808 */ /* 0x000fe20007000000 */
[----:B------:R-:W-:Y:S01]  /*5120*/  FMUL R72, R72, UR8 ;  /* 0x0000000848487c20 */ /* 0x000fe20008400000 */
[--C-:B------:R-:W-:Y:S01]  /*5130*/  LOP3.LUT R35, R132, 0x41, R109.reuse, 0xfe, !PT ;  /* 0x0000004184237812 */ /* 0x100fe200078efe6d */
[----:B------:R-:W-:Y:S01]  /*5140*/  FMUL R74, R74, UR8 ;  /* 0x000000084a4a7c20 */ /* 0x000fe20008400000 */
[----:B------:R-:W-:Y:S01]  /*5150*/  LOP3.LUT R34, R132, 0x61, R109, 0xfe, !PT ;  /* 0x0000006184227812 */ /* 0x000fe200078efe6d */
[----:B------:R-:W-:Y:S01]  /*5160*/  HMMA.16816.F32 R4, R20, R40, R4 ;  /* 0x000000281404723c */ /* 0x000fe20000001804 */
[----:B------:R-:W-:-:S02]  /*5170*/  FSEL R38, R38, -INF , !P3 ;  /* 0xff80000026267808 */ /* 0x000fc40005800000 */
[----:B------:R-:W-:Y:S01]  /*5180*/  FSEL R36, R36, -INF , !P3 ;  /* 0xff80000024247808 */ /* 0x000fe20005800000 */
[----:B------:R-:W-:Y:S01]  /*5190*/  IMAD.MOV.U32 R24, RZ, RZ, R13 ;  /* 0x000000ffff187224 */ /* 0x000fe200078e000d */
[----:B------:R-:W-:Y:S02]  /*51a0*/  FSEL R15, R15, -INF , !P6 ;  /* 0xff8000000f0f7808 */ /* 0x000fe40007000000 */
[----:B------:R-:W-:Y:S01]  /*51b0*/  ISETP.GE.AND P3, PT, R26, UR5, PT ;  /* 0x000000051a007c0c */ /* 0x000fe2000bf66270 */
[----:B------:R-:W-:Y:S01]  /*51c0*/  IMAD.MOV.U32 R26, RZ, RZ, R19 ;  /* 0x000000ffff1a7224 */ /* 0x000fe200078e0013 */
[----:B------:R-:W-:Y:S01]  /*51d0*/  FMNMX R14, R14, R27, !PT ;  /* 0x0000001b0e0e7209 */ /* 0x000fe20007800000 */
[----:B------:R-:W-:Y:S01]  /*51e0*/  IMAD.MOV.U32 R27, RZ, RZ, R11 ;  /* 0x000000ffff1b7224 */ /* 0x000fe200078e000b */
[----:B------:R-:W-:Y:S02]  /*51f0*/  F2FP.F16.E5M2.UNPACK_B R62, R62.H1 ;  /* 0x0000003eff3e723e */ /* 0x000fe400030004ff */
[----:B------:R-:W-:Y:S01]  /*5200*/  F2FP.F16.E5M2.UNPACK_B R63, R63.H1 ;  /* 0x0000003fff3f723e */ /* 0x000fe200030004ff */
[----:B------:R-:W-:Y:S01]  /*5210*/  FMUL R73, R73, UR8 ;  /* 0x0000000849497c20 */ /* 0x000fe20008400000 */
[----:B------:R-:W-:Y:S01]  /*5220*/  ISETP.GE.AND P6, PT, R35, UR5, PT ;  /* 0x0000000523007c0c */ /* 0x000fe2000bfc6270 */
[----:B------:R-:W-:Y:S01]  /*5230*/  FMUL R35, R72, 1.4426950216293334961 ;  /* 0x3fb8aa3b48237820 */ /* 0x000fe20000400000 */
[----:B------:R-:W-:-:S02]  /*5240*/  FSEL R29, R29, -INF , !P4 ;  /* 0xff8000001d1d7808 */ /* 0x000fc40006000000 */
[----:B------:R-:W-:Y:S02]  /*5250*/  FSEL R16, R67, -INF , !P4 ;  /* 0xff80000043107808 */ /* 0x000fe40006000000 */
[----:B------:R-:W-:Y:S01]  /*5260*/  ISETP.GE.AND P4, PT, R34, UR5, PT ;  /* 0x0000000522007c0c */ /* 0x000fe2000bf86270 */
[----:B------:R-:W-:Y:S01]  /*5270*/  FMUL R34, R74, 1.4426950216293334961 ;  /* 0x3fb8aa3b4a227820 */ /* 0x000fe20000400000 */
[----:B------:R-:W-:Y:S01]  /*5280*/  FMNMX R15, R2, R15, !PT ;  /* 0x0000000f020f7209 */ /* 0x000fe20007800000 */
[----:B------:R-:W-:Y:S01]  /*5290*/  FMUL R84, R84, UR8 ;  /* 0x0000000854547c20 */ /* 0x000fe20008400000 */
[----:B------:R-:W-:Y:S01]  /*52a0*/  FMNMX R14, R31, R14, !PT ;  /* 0x0000000e1f0e7209 */ /* 0x000fe20007800000 */
[----:B------:R-:W-:Y:S01]  /*52b0*/  FMUL R86, R86, UR8 ;  /* 0x0000000856567c20 */ /* 0x000fe20008400000 */
[----:B------:R-:W-:Y:S01]  /*52c0*/  LOP3.LUT R33, R132, 0x80, R109, 0xfe, !PT ;  /* 0x0000008084217812 */ /* 0x000fe200078efe6d */
[----:B------:R-:W-:Y:S01]  /*52d0*/  FMUL R73, R73, 1.4426950216293334961 ;  /* 0x3fb8aa3b49497820 */ /* 0x000fe20000400000 */
[----:B------:R-:W-:Y:S01]  /*52e0*/  FSEL R35, R35, -INF , !P5 ;  /* 0xff80000023237808 */ /* 0x000fe20006800000 */
[----:B------:R-:W-:Y:S01]  /*52f0*/  HMMA.16816.F32 R88, R24, R62, R88 ;  /* 0x0000003e1858723c */ /* 0x000fe20000001858 */
[----:B------:R-:W-:Y:S01]  /*5300*/  FMNMX R15, R28, R15, !PT ;  /* 0x0000000f1c0f7209 */ /* 0x000fe20007800000 */
[----:B------:R-:W-:Y:S01]  /*5310*/  FMUL R84, R84, 1.4426950216293334961 ;  /* 0x3fb8aa3b54547820 */ /* 0x000fe20000400000 */
[----:B------:R-:W-:Y:S01]  /*5320*/  FMNMX R14, R29, R14, !PT ;  /* 0x0000000e1d0e7209 */ /* 0x000fe20007800000 */
[----:B------:R-:W-:Y:S01]  /*5330*/  FMUL R86, R86, 1.4426950216293334961 ;  /* 0x3fb8aa3b56567820 */ /* 0x000fe20000400000 */
[----:B------:R-:W-:-:S02]  /*5340*/  FSEL R34, R34, -INF , !P5 ;  /* 0xff80000022227808 */ /* 0x000fc40006800000 */
[----:B------:R-:W-:Y:S02]  /*5350*/  F2FP.F16.E5M2.UNPACK_B R78, R78.H1 ;  /* 0x0000004eff4e723e */ /* 0x000fe400030004ff */
[----:B------:R-:W-:Y:S02]  /*5360*/  F2FP.F16.E5M2.UNPACK_B R79, R79.H1 ;  /* 0x0000004fff4f723e */ /* 0x000fe400030004ff */
[----:B------:R-:W-:Y:S01]  /*5370*/  ISETP.GE.AND P5, PT, R33, UR5, PT ;  /* 0x0000000521007c0c */ /* 0x000fe2000bfa6270 */
[----:B------:R-:W-:Y:S01]  /*5380*/  FMUL R75, R75, UR8 ;  /* 0x000000084b4b7c20 */ /* 0x000fe20008400000 */
[----:B------:R-:W-:Y:S02]  /*5390*/  LOP3.LUT R9, R132, 0xc0, R109, 0xfe, !PT ;  /* 0x000000c084097812 */ /* 0x000fe400078efe6d */
[----:B------:R-:W-:Y:S02]  /*53a0*/  FSEL R33, R73, -INF , !P6 ;  /* 0xff80000049217808 */ /* 0x000fe40007000000 */
[----:B------:R-:W-:-:S02]  /*53b0*/  FMNMX R15, R16, R15, !PT ;  /* 0x0000000f100f7209 */ /* 0x000fc40007800000 */
[----:B------:R-:W-:Y:S01]  /*53c0*/  FMNMX R14, R35, R14, !PT ;  /* 0x0000000e230e7209 */ /* 0x000fe20007800000 */
[----:B------:R-:W-:Y:S01]  /*53d0*/  IMAD.MOV.U32 R12, RZ, RZ, R13 ;  /* 0x000000ffff0c7224 */ /* 0x000fe200078e000d */
[----:B------:R-:W-:Y:S01]  /*53e0*/  FSEL R84, R84, -INF , !P5 ;  /* 0xff80000054547808 */ /* 0x000fe20006800000 */
[----:B------:R-:W-:Y:S01]  /*53f0*/  IMAD.MOV.U32 R13, RZ, RZ, R25 ;  /* 0x000000ffff0d7224 */ /* 0x000fe200078e0019 */
[----:B------:R-:W-:Y:S01]  /*5400*/  FSEL R86, R86, -INF , !P5 ;  /* 0xff80000056567808 */ /* 0x000fe20006800000 */
[----:B------:R-:W-:Y:S01]  /*5410*/  FMUL R30, R75, 1.4426950216293334961 ;  /* 0x3fb8aa3b4b1e7820 */ /* 0x000fe20000400000 */
[----:B------:R-:W-:Y:S01]  /*5420*/  ISETP.GE.AND P5, PT, R9, UR5, PT ;  /* 0x0000000509007c0c */ /* 0x000fe2000bfa6270 */
[----:B------:R-:W-:Y:S01]  /*5430*/  HMMA.16816.F32 R24, R24, R78, R68 ;  /* 0x0000004e1818723c */ /* 0x000fe20000001844 */
[----:B------:R-:W-:Y:S01]  /*5440*/  FMNMX R9, R34, R15, !PT ;  /* 0x0000000f22097209 */ /* 0x000fe20007800000 */
[----:B------:R-:W-:Y:S01]  /*5450*/  IMAD.MOV.U32 R15, RZ, RZ, R11 ;  /* 0x000000ffff0f7224 */ /* 0x000fe200078e000b */
[----:B------:R-:W-:Y:S01]  /*5460*/  FMNMX R33, R33, R14, !PT ;  /* 0x0000000e21217209 */ /* 0x000fe20007800000 */
[----:B------:R-:W-:Y:S01]  /*5470*/  IMAD.MOV.U32 R14, RZ, RZ, R19 ;  /* 0x000000ffff0e7224 */ /* 0x000fe200078e0013 */
[----:B------:R-:W-:-:S02]  /*5480*/  F2FP.F16.E5M2.UNPACK_B R126, R126.H1 ;  /* 0x0000007eff7e723e */ /* 0x000fc400030004ff */
[----:B------:R-:W-:Y:S01]  /*5490*/  F2FP.F16.E5M2.UNPACK_B R127, R127.H1 ;  /* 0x0000007fff7f723e */ /* 0x000fe200030004ff */
[----:B------:R-:W-:Y:S01]  /*54a0*/  FMUL R81, R81, UR8 ;  /* 0x0000000851517c20 */ /* 0x000fe20008400000 */
[----:B------:R-:W-:Y:S01]  /*54b0*/  LOP3.LUT R32, R132, 0x81, R109, 0xfe, !PT ;  /* 0x0000008184207812 */ /* 0x000fe200078efe6d */
[----:B------:R-:W-:Y:S01]  /*54c0*/  FMUL R83, R83, UR8 ;  /* 0x0000000853537c20 */ /* 0x000fe20008400000 */
[----:B------:R-:W-:Y:S01]  /*54d0*/  FSEL R30, R30, -INF , !P6 ;  /* 0xff8000001e1e7808 */ /* 0x000fe20007000000 */
[----:B------:R-:W-:Y:S01]  /*54e0*/  FMUL R37, R81, 1.4426950216293334961 ;  /* 0x3fb8aa3b51257820 */ /* 0x000fe20000400000 */
[----:B------:R-:W-:Y:S01]  /*54f0*/  ISETP.GE.AND P6, PT, R32, UR5, PT ;  /* 0x0000000520007c0c */ /* 0x000fe2000bfc6270 */
[----:B------:R-:W-:Y:S01]  /*5500*/  FMUL R32, R83, 1.4426950216293334961 ;  /* 0x3fb8aa3b53207820 */ /* 0x000fe20000400000 */
[----:B------:R-:W-:Y:S01]  /*5510*/  HMMA.16816.F32 R4, R12, R126, R4 ;  /* 0x0000007e0c04723c */ /* 0x000fe20000001804 */
[----:B------:R-:W-:Y:S01]  /*5520*/  FMNMX R9, R30, R9, !PT ;  /* 0x000000091e097209 */ /* 0x000fe20007800000 */
[----:B------:R-:W-:Y:S01]  /*5530*/  FMUL R85, R85, UR8 ;  /* 0x0000000855557c20 */ /* 0x000fe20008400000 */
[----:B------:R-:W-:Y:S01]  /*5540*/  FMUL R87, R87, UR8 ;  /* 0x0000000857577c20 */ /* 0x000fe20008400000 */
[----:B------:R-:W-:-:S02]  /*5550*/  FSEL R37, R37, -INF , !P4 ;  /* 0xff80000025257808 */ /* 0x000fc40006000000 */
[----:B------:R-:W-:Y:S02]  /*5560*/  FSEL R32, R32, -INF , !P4 ;  /* 0xff80000020207808 */ /* 0x000fe40006000000 */
[----:B------:R-:W-:Y:S02]  /*5570*/  FMNMX R38, R38, R33, !PT ;  /* 0x0000002126267209 */ /* 0x000fe40007800000 */
[----:B------:R-:W-:Y:S01]  /*5580*/  FMNMX R9, R36, R9, !PT ;  /* 0x0000000924097209 */ /* 0x000fe20007800000 */
[----:B------:R-:W-:Y:S01]  /*5590*/  FMUL R85, R85, 1.4426950216293334961 ;  /* 0x3fb8aa3b55557820 */ /* 0x000fe20000400000 */
[----:B------:R-:W-:Y:S01]  /*55a0*/  FMUL R87, R87, 1.4426950216293334961 ;  /* 0x3fb8aa3b57577820 */ /* 0x000fe20000400000 */
[----:B------:R-:W-:Y:S01]  /*55b0*/  FMUL R88, R88, UR8 ;  /* 0x0000000858587c20 */ /* 0x000fe20008400000 */
[----:B------:R-:W-:Y:S01]  /*55c0*/  FMUL R90, R90, UR8 ;  /* 0x000000085a5a7c20 */ /* 0x000fe20008400000 */
[----:B------:R-:W-:Y:S02]  /*55d0*/  FMNMX R37, R37, R38, !PT ;  /* 0x0000002625257209 */ /* 0x000fe40007800000 */
[----:B------:R-:W-:Y:S01]  /*55e0*/  FMNMX R9, R32, R9, !PT ;  /* 0x0000000920097209 */ /* 0x000fe20007800000 */
[----:B------:R-:W-:Y:S01]  /*55f0*/  FMUL R89, R89, UR8 ;  /* 0x0000000859597c20 */ /* 0x000fe20008400000 */
[----:B------:R-:W-:Y:S01]  /*5600*/  FMUL R91, R91, UR8 ;  /* 0x000000085b5b7c20 */ /* 0x000fe20008400000 */
[----:B------:R-:W-:Y:S01]  /*5610*/  FMUL R88, R88, 1.4426950216293334961 ;  /* 0x3fb8aa3b58587820 */ /* 0x000fe20000400000 */
[----:B------:R-:W-:Y:S01]  /*5620*/  FMUL R90, R90, 1.4426950216293334961 ;  /* 0x3fb8aa3b5a5a7820 */ /* 0x000fe20000400000 */
[----:B------:R-:W-:-:S02]  /*5630*/  LOP3.LUT R17, R132, 0xa1, R109, 0xfe, !PT ;  /* 0x000000a184117812 */ /* 0x000fc400078efe6d */
[----:B------:R-:W-:Y:S02]  /*5640*/  FSEL R85, R85, -INF , !P6 ;  /* 0xff80000055557808 */ /* 0x000fe40007000000 */
[----:B------:R-:W-:Y:S02]  /*5650*/  FSEL R87, R87, -INF , !P6 ;  /* 0xff80000057577808 */ /* 0x000fe40007000000 */
[----:B------:R-:W-:Y:S02]  /*5660*/  FMNMX R84, R84, R37, !PT ;  /* 0x0000002554547209 */ /* 0x000fe40007800000 */
[----:B------:R-:W-:Y:S01]  /*5670*/  FMNMX R86, R86, R9, !PT ;  /* 0x0000000956567209 */ /* 0x000fe20007800000 */
[----:B------:R-:W-:Y:S01]  /*5680*/  FMUL R89, R89, 1.4426950216293334961 ;  /* 0x3fb8aa3b59597820 */ /* 0x000fe20000400000 */
[----:B------:R-:W-:Y:S01]  /*5690*/  FMUL R91, R91, 1.4426950216293334961 ;  /* 0x3fb8aa3b5b5b7820 */ /* 0x000fe20000400000 */
[----:B------:R-:W-:Y:S01]  /*56a0*/  FMUL R24, R24, UR8 ;  /* 0x0000000818187c20 */ /* 0x000fe20008400000 */
[----:B------:R-:W-:Y:S01]  /*56b0*/  FMUL R26, R26, UR8 ;  /* 0x000000081a1a7c20 */ /* 0x000fe20008400000 */
[----:B------:R-:W-:-:S02]  /*56c0*/  ISETP.GE.AND P4, PT, R17, UR5, PT ;  /* 0x0000000511007c0c */ /* 0x000fc4000bf86270 */
[----:B------:R-:W-:Y:S02]  /*56d0*/  FSEL R88, R88, -INF , !P3 ;  /* 0xff80000058587808 */ /* 0x000fe40005800000 */
[----:B------:R-:W-:Y:S02]  /*56e0*/  FSEL R90, R90, -INF , !P3 ;  /* 0xff8000005a5a7808 */ /* 0x000fe40005800000 */
        /* <DEDUP_REMOVED lines=16> */
[----:B------:R-:W-:Y:S02]  /*57f0*/  ISETP.GE.AND P6, PT, R8, UR5, PT ;  /* 0x0000000508007c0c */ /* 0x000fe4000bfc6270 */
[----:B------:R-:W-:Y:S02]  /*5800*/  FMNMX R89, R89, R88, !PT ;  /* 0x0000005859597209 */ /* 0x000fe40007800000 */
[----:B------:R-:W-:Y:S02]  /*5810*/  FMNMX R91, R91, R90, !PT ;  /* 0x0000005a5b5b7209 */ /* 0x000fe40007800000 */
[----:B------:R-:W-:Y:S02]  /*5820*/  FSEL R24, R24, -INF , !P5 ;  /* 0xff80000018187808 */ /* 0x000fe40006800000 */
[----:B------:R-:W-:Y:S01]  /*5830*/  FSEL R26, R26, -INF , !P5 ;  /* 0xff8000001a1a7808 */ /* 0x000fe20006800000 */
        /* <DEDUP_REMOVED lines=10> */
[----:B------:R-:W-:Y:S01]  /*58e0*/  FMUL R5, R5, 1.4426950216293334961 ;  /* 0x3fb8aa3b05057820 */ /* 0x000fe20000400000 */
[----:B------:R-:W-:Y:S01]  /*58f0*/  FMUL R7, R7, 1.4426950216293334961 ;  /* 0x3fb8aa3b07077820 */ /* 0x000fe20000400000 */
[----:B------:R-:W-:Y:S01]  /*5900*/  BAR.SYNC.DEFER_BLOCKING 0x0 ;  /* 0x0000000000007b1d */ /* 0x000fe20000010000 */
[----:B------:R-:W-:-:S02]  /*5910*/  ISETP.GE.AND P4, PT, R109, UR5, PT ;  /* 0x000000056d007c0c */ /* 0x000fc4000bf86270 */
[----:B------:R-:W-:Y:S02]  /*5920*/  FMNMX R25, R25, R24, !PT ;  /* 0x0000001819197209 */ /* 0x000fe40007800000 */
[----:B------:R-:W-:Y:S01]  /*5930*/  FMNMX R27, R27, R26, !PT ;  /* 0x0000001a1b1b7209 */ /* 0x000fe20007800000 */
[----:B------:R-:W-:Y:S01]  /*5940*/  ULDC UR5, c[0x0][0x234] ;  /* 0x00008d0000057ab9 */ /* 0x000fe20000000800 */
[----:B------:R-:W-:Y:S02]  /*5950*/  FSEL R4, R4, -INF , !P3 ;  /* 0xff80000004047808 */ /* 0x000fe40005800000 */
[----:B------:R-:W-:Y:S02]  /*5960*/  FSEL R6, R6, -INF , !P3 ;  /* 0xff80000006067808 */ /* 0x000fe40005800000 */
[----:B------:R-:W-:Y:S02]  /*5970*/  FMNMX R4, R4, R25, !PT ;  /* 0x0000001904047209 */ /* 0x000fe40007800000 */
[----:B------:R-:W-:-:S02]  /*5980*/  FMNMX R6, R6, R27, !PT ;  /* 0x0000001b06067209 */ /* 0x000fc40007800000 */
[----:B------:R-:W-:Y:S02]  /*5990*/  FSEL R5, R5, -INF , !P4 ;  /* 0xff80000005057808 */ /* 0x000fe40006000000 */
[----:B------:R-:W-:Y:S02]  /*59a0*/  FSEL R7, R7, -INF , !P4 ;  /* 0xff80000007077808 */ /* 0x000fe40006000000 */
[----:B------:R-:W-:Y:S02]  /*59b0*/  FMNMX R4, R5, R4, !PT ;  /* 0x0000000405047209 */ /* 0x000fe40007800000 */
[----:B------:R-:W-:-:S03]  /*59c0*/  FMNMX R6, R7, R6, !PT ;  /* 0x0000000607067209 */ /* 0x000fc60007800000 */
[----:B------:R-:W0:Y:S04]  /*59d0*/  SHFL.BFLY PT, R3, R4, 0x2, 0x1f ;  /* 0x0c401f0004037f89 */ /* 0x000e2800000e0000 */
[----:B------:R-:W1:Y:S01]  /*59e0*/  SHFL.BFLY PT, R5, R6, 0x2, 0x1f ;  /* 0x0c401f0006057f89 */ /* 0x000e6200000e0000 */
[----:B0-----:R-:W-:Y:S02]  /*59f0*/  FMNMX R3, R4, R3, !PT ;  /* 0x0000000304037209 */ /* 0x001fe40007800000 */
[----:B-1----:R-:W-:-:S03]  /*5a00*/  FMNMX R5, R6, R5, !PT ;  /* 0x0000000506057209 */ /* 0x002fc60007800000 */
[----:B------:R-:W0:Y:S04]  /*5a10*/  SHFL.BFLY PT, R2, R3, 0x1, 0x1f ;  /* 0x0c201f0003027f89 */ /* 0x000e2800000e0000 */
[----:B------:R-:W1:Y:S01]  /*5a20*/  SHFL.BFLY PT, R8, R5, 0x1, 0x1f ;  /* 0x0c201f0005087f89 */ /* 0x000e6200000e0000 */
[----:B0-----:R-:W-:Y:S02]  /*5a30*/  FMNMX R2, R3, R2, !PT ;  /* 0x0000000203027209 */ /* 0x001fe40007800000 */
[----:B-1----:R-:W-:-:S03]  /*5a40*/  FMNMX R8, R5, R8, !PT ;  /* 0x0000000805087209 */ /* 0x002fc60007800000 */
[----:B------:R-:W-:Y:S04]  /*5a50*/  @!P2 STS [R131], R2 ;  /* 0x000000028300a388 */ /* 0x000fe80000000800 */
[----:B------:R-:W-:Y:S01]  /*5a60*/  @!P2 STS [R131+0x80], R8 ;  /* 0x000080088300a388 */ /* 0x000fe20000000800 */
[----:B------:R-:W-:Y:S06]  /*5a70*/  BAR.SYNC.DEFER_BLOCKING 0x0 ;  /* 0x0000000000007b1d */ /* 0x000fec0000010000 */
[----:B------:R-:W0:Y:S04]  /*5a80*/  @!P1 LDS R0, [R129+UR4] ;  /* 0x0000000481009984 */ /* 0x000e280008000800 */
[----:B0-----:R-:W0:Y:S02]  /*5a90*/  SHFL.BFLY PT, R7, R0, 0x2, 0x1f ;  /* 0x0c401f0000077f89 */ /* 0x001e2400000e0000 */
[----:B0-----:R-:W-:-:S05]  /*5aa0*/  FMNMX R7, R0, R7, !PT ;  /* 0x0000000700077209 */ /* 0x001fca0007800000 */
[----:B------:R-:W0:Y:S02]  /*5ab0*/  SHFL.BFLY PT, R4, R7, 0x1, 0x1f ;  /* 0x0c201f0007047f89 */ /* 0x000e2400000e0000 */
[----:B0-----:R-:W-:-:S05]  /*5ac0*/  FMNMX R4, R7, R4, !PT ;  /* 0x0000000407047209 */ /* 0x001fca0007800000 */
[----:B------:R-:W-:Y:S01]  /*5ad0*/  @!P0 STS [R129+UR4], R4 ;  /* 0x0000000481008988 */ /* 0x000fe20008000804 */
[----:B------:R-:W-:Y:S06]  /*5ae0*/  BAR.SYNC.DEFER_BLOCKING 0x0 ;  /* 0x0000000000007b1d */ /* 0x000fec0000010000 */
[----:B------:R-:W0:Y:S04]  /*5af0*/  LDS R3, [R133] ;  /* 0x0000000085037984 */ /* 0x000e280000000800 */
[----:B------:R-:W1:Y:S01]  /*5b00*/  LDS R2, [R133+0x80] ;  /* 0x0000800085027984 */ /* 0x000e620000000800 */
[----:B------:R-:W-:Y:S01]  /*5b10*/  IMAD R128, R128, -0xc, R133 ;  /* 0xfffffff480807824 */ /* 0x000fe200078e0285 */
[----:B------:R-:W-:Y:S01]  /*5b20*/  BAR.SYNC.DEFER_BLOCKING 0x0 ;  /* 0x0000000000007b1d */ /* 0x000fe20000010000 */
[----:B------:R-:W-:-:S02]  /*5b30*/  LOP3.LUT P0, RZ, R130, 0x70, RZ, 0xc0, !PT ;  /* 0x0000007082ff7812 */ /* 0x000fc4000780c0ff */
[----:B------:R-:W-:-:S04]  /*5b40*/  LOP3.LUT R130, R130, 0xf, RZ, 0xc0, !PT ;  /* 0x0000000f82827812 */ /* 0x000fc800078ec0ff */
[----:B------:R-:W-:Y:S02]  /*5b50*/  ISETP.LT.U32.AND P0, PT, R130, 0x3, !P0 ;  /* 0x000000038200780c */ /* 0x000fe40004701070 */
[----:B0-----:R-:W-:Y:S02]  /*5b60*/  FMNMX R3, R108, R3, !PT ;  /* 0x000000036c037209 */ /* 0x001fe40007800000 */
[----:B-1----:R-:W-:-:S03]  /*5b70*/  FMNMX R2, R107, R2, !PT ;  /* 0x000000026b027209 */ /* 0x002fc60007800000 */
[----:B------:R-:W-:Y:S02]  /*5b80*/  FADD R3, R3, -UR5 ;  /* 0x8000000503037e21 */ /* 0x000fe40008000000 */
[----:B------:R-:W-:-:S03]  /*5b90*/  FADD R2, R2, -UR5 ;  /* 0x8000000502027e21 */ /* 0x000fc60008000000 */
[----:B------:R0:W-:Y:S04]  /*5ba0*/  STS [R128], R3 ;  /* 0x0000000380007388 */ /* 0x0001e80000000800 */
[----:B------:R0:W-:Y:S01]  /*5bb0*/  STS [R128+0x20], R2 ;  /* 0x0000200280007388 */ /* 0x0001e20000000800 */
[----:B------:R-:W-:Y:S01]  /*5bc0*/  LEA R0, R130, UR4, 0x2 ;  /* 0x0000000482007c11 */ /* 0x000fe2000f8e10ff */
[----:B------:R-:W-:Y:S06]  /*5bd0*/  BAR.SYNC.DEFER_BLOCKING 0x0 ;  /* 0x0000000000007b1d */ /* 0x000fec0000010000 */
[----:B------:R-:W-:Y:S05]  /*5be0*/  @!P0 EXIT ;  /* 0x000000000000894d */ /* 0x000fea0003800000 */
[----:B------:R-:W1:Y:S01]  /*5bf0*/  LDS R5, [R0] ;  /* 0x0000000000057984 */ /* 0x000e620000000800 */
[----:B0-----:R-:W0:Y:S02]  /*5c00*/  LDC.64 R2, c[0x0][0x220] ;  /* 0x00008800ff027b82 */ /* 0x001e240000000a00 */
[----:B0-----:R-:W-:-:S05]  /*5c10*/  IMAD.WIDE R110, R110, 0x4, R2 ;  /* 0x000000046e6e7825 */ /* 0x001fca00078e0202 */
[----:B-1----:R-:W-:Y:S01]  /*5c20*/  STG.E desc[UR6][R110.64], R5 ;  /* 0x000000056e007986 */ /* 0x002fe2000c101906 */
[----:B------:R-:W-:Y:S05]  /*5c30*/  EXIT ;  /* 0x000000000000794d */ /* 0x000fea0003800000 */
.L_x_0:
[----:B------:R-:W-:-:S00]  /*5c40*/  BRA `(.L_x_0) ;  /* 0xfffffffc00fc7947 */ /* 0x000fc0000383ffff */
[----:B------:R-:W-:-:S00]  /*5c50*/  NOP ;  /* 0x0000000000007918 */ /* 0x000fc00000000000 */
        /* <DEDUP_REMOVED lines=10> */
.L_x_1:


//--------------------- .nv.shared.attn_compute_threshold_two_blocks --------------------------
	.section	.nv.shared.attn_compute_threshold_two_blocks,"aw",@nobits
	.sectionflags	@""
	.align	16
	.zero		1024


//--------------------- .nv.shared.reserved.0     --------------------------
	.section	.nv.shared.reserved.0,"aw",@nobits
	.weak		__nv_reservedSMEM_offset_0_alias
	.size		__nv_reservedSMEM_offset_0_alias, 0, 0
	.other		__nv_reservedSMEM_offset_0_alias,@"STO_CUDA_RESERVED_SHARED STV_DEFAULT"
__nv_reservedSMEM_offset_0_alias:
	.zero		0


//--------------------- .nv.constant0.attn_compute_threshold_two_blocks --------------------------
	.section	.nv.constant0.attn_compute_threshold_two_blocks,"a",@progbits
	.sectionflags	@""
	.align	4
.nv.constant0.attn_compute_threshold_two_blocks:
	.zero		576


//--------------------- SYMBOLS --------------------------

	.type		.nv.reservedSmem.offset0,@object
	.size		.nv.reservedSmem.offset0,0x4
